//
// Generated by NVIDIA NVVM Compiler
//
// Compiler Build ID: CL-36424714
// Cuda compilation tools, release 13.0, V13.0.88
// Based on NVVM 20.0.0
//

.version 9.0
.target sm_100
.address_size 64

// _ZZ6phase1imiPiE5cache has been demoted
// _ZZ6phase2imiPiE9cacheBase has been demoted
// _ZZ6phase2imiPiE5cache has been demoted
// _ZZ6phase3imiPiE8cacheRow has been demoted
// _ZZ6phase3imiPiE8cacheCol has been demoted

.entry _Z6phase1imiPi(
	.param .u32 _Z6phase1imiPi_param_0,
	.param .u64 _Z6phase1imiPi_param_1,
	.param .u32 _Z6phase1imiPi_param_2,
	.param .u64 .ptr .align 1 _Z6phase1imiPi_param_3
)
{
	.reg .pred 	%p<35>;
	.reg .b32 	%r<153>;
	.reg .b64 	%rd<5>;
	// demoted variable
	.shared .align 4 .b8 _ZZ6phase1imiPiE5cache[4096];
	ld.param.u32 	%r40, [_Z6phase1imiPi_param_0];
	ld.param.u32 	%r41, [_Z6phase1imiPi_param_1];
	ld.param.u32 	%r42, [_Z6phase1imiPi_param_2];
	ld.param.u64 	%rd2, [_Z6phase1imiPi_param_3];
	cvta.to.global.u64 	%rd3, %rd2;
	mov.u32 	%r1, %tid.x;
	mov.u32 	%r43, %tid.y;
	shl.b32 	%r44, %r40, 5;
	add.s32 	%r2, %r44, %r43;
	add.s32 	%r45, %r44, %r1;
	mad.lo.s32 	%r46, %r2, %r41, %r45;
	max.s32 	%r47, %r2, %r45;
	setp.ge.s32 	%p1, %r47, %r42;
	mul.wide.s32 	%rd4, %r46, 4;
	add.s64 	%rd1, %rd3, %rd4;
	shl.b32 	%r48, %r43, 7;
	mov.u32 	%r49, _ZZ6phase1imiPiE5cache;
	add.s32 	%r4, %r49, %r48;
	shl.b32 	%r50, %r1, 2;
	add.s32 	%r5, %r4, %r50;
	@%p1 bra 	$L__BB0_2;
	ld.global.u32 	%r52, [%rd1];
	st.shared.u32 	[%r5], %r52;
	bra.uni 	$L__BB0_3;
$L__BB0_2:
	mov.b32 	%r51, 1073741823;
	st.shared.u32 	[%r5], %r51;
$L__BB0_3:
	bar.sync 	0;
	setp.ge.s32 	%p2, %r47, %r42;
	@%p2 bra 	$L__BB0_69;
	add.s32 	%r6, %r49, %r50;
	ld.shared.u32 	%r56, [%r4];
	ld.shared.u32 	%r57, [%r6];
	add.s32 	%r7, %r57, %r56;
	ld.shared.u32 	%r58, [%r5];
	setp.ge.s32 	%p3, %r7, %r58;
	@%p3 bra 	$L__BB0_6;
	st.shared.u32 	[%r5], %r7;
$L__BB0_6:
	bar.sync 	0;
	ld.shared.u32 	%r59, [%r4+4];
	ld.shared.u32 	%r60, [%r6+128];
	add.s32 	%r8, %r60, %r59;
	ld.shared.u32 	%r61, [%r5];
	setp.ge.s32 	%p4, %r8, %r61;
	@%p4 bra 	$L__BB0_8;
	st.shared.u32 	[%r5], %r8;
$L__BB0_8:
	bar.sync 	0;
	ld.shared.u32 	%r62, [%r4+8];
	ld.shared.u32 	%r63, [%r6+256];
	add.s32 	%r9, %r63, %r62;
	ld.shared.u32 	%r64, [%r5];
	setp.ge.s32 	%p5, %r9, %r64;
	@%p5 bra 	$L__BB0_10;
	st.shared.u32 	[%r5], %r9;
$L__BB0_10:
	bar.sync 	0;
	ld.shared.u32 	%r65, [%r4+12];
	ld.shared.u32 	%r66, [%r6+384];
	add.s32 	%r10, %r66, %r65;
	ld.shared.u32 	%r67, [%r5];
	setp.ge.s32 	%p6, %r10, %r67;
	@%p6 bra 	$L__BB0_12;
	st.shared.u32 	[%r5], %r10;
$L__BB0_12:
	bar.sync 	0;
	ld.shared.u32 	%r68, [%r4+16];
	ld.shared.u32 	%r69, [%r6+512];
	add.s32 	%r11, %r69, %r68;
	ld.shared.u32 	%r70, [%r5];
	setp.ge.s32 	%p7, %r11, %r70;
	@%p7 bra 	$L__BB0_14;
	st.shared.u32 	[%r5], %r11;
$L__BB0_14:
	bar.sync 	0;
	ld.shared.u32 	%r71, [%r4+20];
	ld.shared.u32 	%r72, [%r6+640];
	add.s32 	%r12, %r72, %r71;
	ld.shared.u32 	%r73, [%r5];
	setp.ge.s32 	%p8, %r12, %r73;
	@%p8 bra 	$L__BB0_16;
	st.shared.u32 	[%r5], %r12;
$L__BB0_16:
	bar.sync 	0;
	ld.shared.u32 	%r74, [%r4+24];
	ld.shared.u32 	%r75, [%r6+768];
	add.s32 	%r13, %r75, %r74;
	ld.shared.u32 	%r76, [%r5];
	setp.ge.s32 	%p9, %r13, %r76;
	@%p9 bra 	$L__BB0_18;
	st.shared.u32 	[%r5], %r13;
$L__BB0_18:
	bar.sync 	0;
	ld.shared.u32 	%r77, [%r4+28];
	ld.shared.u32 	%r78, [%r6+896];
	add.s32 	%r14, %r78, %r77;
	ld.shared.u32 	%r79, [%r5];
	setp.ge.s32 	%p10, %r14, %r79;
	@%p10 bra 	$L__BB0_20;
	st.shared.u32 	[%r5], %r14;
$L__BB0_20:
	bar.sync 	0;
	ld.shared.u32 	%r80, [%r4+32];
	ld.shared.u32 	%r81, [%r6+1024];
	add.s32 	%r15, %r81, %r80;
	ld.shared.u32 	%r82, [%r5];
	setp.ge.s32 	%p11, %r15, %r82;
	@%p11 bra 	$L__BB0_22;
	st.shared.u32 	[%r5], %r15;
$L__BB0_22:
	bar.sync 	0;
	ld.shared.u32 	%r83, [%r4+36];
	ld.shared.u32 	%r84, [%r6+1152];
	add.s32 	%r16, %r84, %r83;
	ld.shared.u32 	%r85, [%r5];
	setp.ge.s32 	%p12, %r16, %r85;
	@%p12 bra 	$L__BB0_24;
	st.shared.u32 	[%r5], %r16;
$L__BB0_24:
	bar.sync 	0;
	ld.shared.u32 	%r86, [%r4+40];
	ld.shared.u32 	%r87, [%r6+1280];
	add.s32 	%r17, %r87, %r86;
	ld.shared.u32 	%r88, [%r5];
	setp.ge.s32 	%p13, %r17, %r88;
	@%p13 bra 	$L__BB0_26;
	st.shared.u32 	[%r5], %r17;
$L__BB0_26:
	bar.sync 	0;
	ld.shared.u32 	%r89, [%r4+44];
	ld.shared.u32 	%r90, [%r6+1408];
	add.s32 	%r18, %r90, %r89;
	ld.shared.u32 	%r91, [%r5];
	setp.ge.s32 	%p14, %r18, %r91;
	@%p14 bra 	$L__BB0_28;
	st.shared.u32 	[%r5], %r18;
$L__BB0_28:
	bar.sync 	0;
	ld.shared.u32 	%r92, [%r4+48];
	ld.shared.u32 	%r93, [%r6+1536];
	add.s32 	%r19, %r93, %r92;
	ld.shared.u32 	%r94, [%r5];
	setp.ge.s32 	%p15, %r19, %r94;
	@%p15 bra 	$L__BB0_30;
	st.shared.u32 	[%r5], %r19;
$L__BB0_30:
	bar.sync 	0;
	ld.shared.u32 	%r95, [%r4+52];
	ld.shared.u32 	%r96, [%r6+1664];
	add.s32 	%r20, %r96, %r95;
	ld.shared.u32 	%r97, [%r5];
	setp.ge.s32 	%p16, %r20, %r97;
	@%p16 bra 	$L__BB0_32;
	st.shared.u32 	[%r5], %r20;
$L__BB0_32:
	bar.sync 	0;
	ld.shared.u32 	%r98, [%r4+56];
	ld.shared.u32 	%r99, [%r6+1792];
	add.s32 	%r21, %r99, %r98;
	ld.shared.u32 	%r100, [%r5];
	setp.ge.s32 	%p17, %r21, %r100;
	@%p17 bra 	$L__BB0_34;
	st.shared.u32 	[%r5], %r21;
$L__BB0_34:
	bar.sync 	0;
	ld.shared.u32 	%r101, [%r4+60];
	ld.shared.u32 	%r102, [%r6+1920];
	add.s32 	%r22, %r102, %r101;
	ld.shared.u32 	%r103, [%r5];
	setp.ge.s32 	%p18, %r22, %r103;
	@%p18 bra 	$L__BB0_36;
	st.shared.u32 	[%r5], %r22;
$L__BB0_36:
	bar.sync 	0;
	ld.shared.u32 	%r104, [%r4+64];
	ld.shared.u32 	%r105, [%r6+2048];
	add.s32 	%r23, %r105, %r104;
	ld.shared.u32 	%r106, [%r5];
	setp.ge.s32 	%p19, %r23, %r106;
	@%p19 bra 	$L__BB0_38;
	st.shared.u32 	[%r5], %r23;
$L__BB0_38:
	bar.sync 	0;
	ld.shared.u32 	%r107, [%r4+68];
	ld.shared.u32 	%r108, [%r6+2176];
	add.s32 	%r24, %r108, %r107;
	ld.shared.u32 	%r109, [%r5];
	setp.ge.s32 	%p20, %r24, %r109;
	@%p20 bra 	$L__BB0_40;
	st.shared.u32 	[%r5], %r24;
$L__BB0_40:
	bar.sync 	0;
	ld.shared.u32 	%r110, [%r4+72];
	ld.shared.u32 	%r111, [%r6+2304];
	add.s32 	%r25, %r111, %r110;
	ld.shared.u32 	%r112, [%r5];
	setp.ge.s32 	%p21, %r25, %r112;
	@%p21 bra 	$L__BB0_42;
	st.shared.u32 	[%r5], %r25;
$L__BB0_42:
	bar.sync 	0;
	ld.shared.u32 	%r113, [%r4+76];
	ld.shared.u32 	%r114, [%r6+2432];
	add.s32 	%r26, %r114, %r113;
	ld.shared.u32 	%r115, [%r5];
	setp.ge.s32 	%p22, %r26, %r115;
	@%p22 bra 	$L__BB0_44;
	st.shared.u32 	[%r5], %r26;
$L__BB0_44:
	bar.sync 	0;
	ld.shared.u32 	%r116, [%r4+80];
	ld.shared.u32 	%r117, [%r6+2560];
	add.s32 	%r27, %r117, %r116;
	ld.shared.u32 	%r118, [%r5];
	setp.ge.s32 	%p23, %r27, %r118;
	@%p23 bra 	$L__BB0_46;
	st.shared.u32 	[%r5], %r27;
$L__BB0_46:
	bar.sync 	0;
	ld.shared.u32 	%r119, [%r4+84];
	ld.shared.u32 	%r120, [%r6+2688];
	add.s32 	%r28, %r120, %r119;
	ld.shared.u32 	%r121, [%r5];
	setp.ge.s32 	%p24, %r28, %r121;
	@%p24 bra 	$L__BB0_48;
	st.shared.u32 	[%r5], %r28;
$L__BB0_48:
	bar.sync 	0;
	ld.shared.u32 	%r122, [%r4+88];
	ld.shared.u32 	%r123, [%r6+2816];
	add.s32 	%r29, %r123, %r122;
	ld.shared.u32 	%r124, [%r5];
	setp.ge.s32 	%p25, %r29, %r124;
	@%p25 bra 	$L__BB0_50;
	st.shared.u32 	[%r5], %r29;
$L__BB0_50:
	bar.sync 	0;
	ld.shared.u32 	%r125, [%r4+92];
	ld.shared.u32 	%r126, [%r6+2944];
	add.s32 	%r30, %r126, %r125;
	ld.shared.u32 	%r127, [%r5];
	setp.ge.s32 	%p26, %r30, %r127;
	@%p26 bra 	$L__BB0_52;
	st.shared.u32 	[%r5], %r30;
$L__BB0_52:
	bar.sync 	0;
	ld.shared.u32 	%r128, [%r4+96];
	ld.shared.u32 	%r129, [%r6+3072];
	add.s32 	%r31, %r129, %r128;
	ld.shared.u32 	%r130, [%r5];
	setp.ge.s32 	%p27, %r31, %r130;
	@%p27 bra 	$L__BB0_54;
	st.shared.u32 	[%r5], %r31;
$L__BB0_54:
	bar.sync 	0;
	ld.shared.u32 	%r131, [%r4+100];
	ld.shared.u32 	%r132, [%r6+3200];
	add.s32 	%r32, %r132, %r131;
	ld.shared.u32 	%r133, [%r5];
	setp.ge.s32 	%p28, %r32, %r133;
	@%p28 bra 	$L__BB0_56;
	st.shared.u32 	[%r5], %r32;
$L__BB0_56:
	bar.sync 	0;
	ld.shared.u32 	%r134, [%r4+104];
	ld.shared.u32 	%r135, [%r6+3328];
	add.s32 	%r33, %r135, %r134;
	ld.shared.u32 	%r136, [%r5];
	setp.ge.s32 	%p29, %r33, %r136;
	@%p29 bra 	$L__BB0_58;
	st.shared.u32 	[%r5], %r33;
$L__BB0_58:
	bar.sync 	0;
	ld.shared.u32 	%r137, [%r4+108];
	ld.shared.u32 	%r138, [%r6+3456];
	add.s32 	%r34, %r138, %r137;
	ld.shared.u32 	%r139, [%r5];
	setp.ge.s32 	%p30, %r34, %r139;
	@%p30 bra 	$L__BB0_60;
	st.shared.u32 	[%r5], %r34;
$L__BB0_60:
	bar.sync 	0;
	ld.shared.u32 	%r140, [%r4+112];
	ld.shared.u32 	%r141, [%r6+3584];
	add.s32 	%r35, %r141, %r140;
	ld.shared.u32 	%r142, [%r5];
	setp.ge.s32 	%p31, %r35, %r142;
	@%p31 bra 	$L__BB0_62;
	st.shared.u32 	[%r5], %r35;
$L__BB0_62:
	bar.sync 	0;
	ld.shared.u32 	%r143, [%r4+116];
	ld.shared.u32 	%r144, [%r6+3712];
	add.s32 	%r36, %r144, %r143;
	ld.shared.u32 	%r145, [%r5];
	setp.ge.s32 	%p32, %r36, %r145;
	@%p32 bra 	$L__BB0_64;
	st.shared.u32 	[%r5], %r36;
$L__BB0_64:
	bar.sync 	0;
	ld.shared.u32 	%r146, [%r4+120];
	ld.shared.u32 	%r147, [%r6+3840];
	add.s32 	%r37, %r147, %r146;
	ld.shared.u32 	%r148, [%r5];
	setp.ge.s32 	%p33, %r37, %r148;
	@%p33 bra 	$L__BB0_66;
	st.shared.u32 	[%r5], %r37;
$L__BB0_66:
	bar.sync 	0;
	ld.shared.u32 	%r149, [%r4+124];
	ld.shared.u32 	%r150, [%r6+3968];
	add.s32 	%r38, %r150, %r149;
	ld.shared.u32 	%r151, [%r5];
	setp.ge.s32 	%p34, %r38, %r151;
	@%p34 bra 	$L__BB0_68;
	st.shared.u32 	[%r5], %r38;
$L__BB0_68:
	bar.sync 	0;
	ld.shared.u32 	%r152, [%r5];
	st.global.u32 	[%rd1], %r152;
$L__BB0_69:
	ret;

}
.entry _Z6phase2imiPi(
	.param .u32 _Z6phase2imiPi_param_0,
	.param .u64 _Z6phase2imiPi_param_1,
	.param .u32 _Z6phase2imiPi_param_2,
	.param .u64 .ptr .align 1 _Z6phase2imiPi_param_3
)
{
	.reg .pred 	%p<7>;
	.reg .b32 	%r<306>;
	.reg .b64 	%rd<8>;
	// demoted variable
	.shared .align 4 .b8 _ZZ6phase2imiPiE9cacheBase[4096];
	// demoted variable
	.shared .align 4 .b8 _ZZ6phase2imiPiE5cache[4096];
	ld.param.u32 	%r17, [_Z6phase2imiPi_param_0];
	ld.param.u64 	%rd3, [_Z6phase2imiPi_param_1];
	ld.param.u32 	%r18, [_Z6phase2imiPi_param_2];
	ld.param.u64 	%rd4, [_Z6phase2imiPi_param_3];
	cvta.to.global.u64 	%rd1, %rd4;
	mov.u32 	%r1, %ctaid.x;
	setp.eq.s32 	%p1, %r1, %r17;
	@%p1 bra 	$L__BB1_11;
	mov.u32 	%r2, %tid.x;
	mov.u32 	%r3, %tid.y;
	shl.b32 	%r19, %r17, 5;
	add.s32 	%r4, %r19, %r3;
	add.s32 	%r20, %r19, %r2;
	max.s32 	%r21, %r4, %r20;
	setp.ge.s32 	%p2, %r21, %r18;
	shl.b32 	%r22, %r3, 7;
	mov.u32 	%r23, _ZZ6phase2imiPiE9cacheBase;
	add.s32 	%r6, %r23, %r22;
	@%p2 bra 	$L__BB1_3;
	cvt.u32.u64 	%r27, %rd3;
	mad.lo.s32 	%r28, %r4, %r27, %r20;
	mul.wide.s32 	%rd5, %r28, 4;
	add.s64 	%rd6, %rd1, %rd5;
	ld.global.u32 	%r29, [%rd6];
	shl.b32 	%r30, %r2, 2;
	add.s32 	%r31, %r6, %r30;
	st.shared.u32 	[%r31], %r29;
	bra.uni 	$L__BB1_4;
$L__BB1_3:
	shl.b32 	%r24, %r2, 2;
	add.s32 	%r25, %r6, %r24;
	mov.b32 	%r26, 1073741823;
	st.shared.u32 	[%r25], %r26;
$L__BB1_4:
	mov.u32 	%r7, %ctaid.y;
	setp.eq.s32 	%p3, %r7, 0;
	shl.b32 	%r33, %r1, 5;
	add.s32 	%r34, %r33, %r2;
	add.s32 	%r35, %r33, %r3;
	selp.b32 	%r8, %r4, %r35, %p3;
	selp.b32 	%r36, %r34, %r20, %p3;
	cvt.u32.u64 	%r37, %rd3;
	mad.lo.s32 	%r38, %r8, %r37, %r36;
	max.s32 	%r39, %r8, %r36;
	setp.ge.s32 	%p4, %r39, %r18;
	mul.wide.s32 	%rd7, %r38, 4;
	add.s64 	%rd2, %rd1, %rd7;
	mov.b32 	%r304, 1073741823;
	@%p4 bra 	$L__BB1_6;
	ld.global.u32 	%r304, [%rd2];
$L__BB1_6:
	mov.u32 	%r41, _ZZ6phase2imiPiE5cache;
	add.s32 	%r12, %r41, %r22;
	shl.b32 	%r42, %r2, 2;
	add.s32 	%r13, %r12, %r42;
	st.shared.u32 	[%r13], %r304;
	bar.sync 	0;
	setp.ge.s32 	%p5, %r39, %r18;
	@%p5 bra 	$L__BB1_11;
	setp.ne.s32 	%p6, %r7, 0;
	@%p6 bra 	$L__BB1_9;
	add.s32 	%r176, %r41, %r42;
	ld.shared.u32 	%r177, [%r6];
	ld.shared.u32 	%r178, [%r176];
	add.s32 	%r179, %r178, %r177;
	min.s32 	%r180, %r179, %r304;
	st.shared.u32 	[%r13], %r180;
	ld.shared.u32 	%r181, [%r6+4];
	ld.shared.u32 	%r182, [%r176+128];
	add.s32 	%r183, %r182, %r181;
	min.s32 	%r184, %r183, %r180;
	st.shared.u32 	[%r13], %r184;
	ld.shared.u32 	%r185, [%r6+8];
	ld.shared.u32 	%r186, [%r176+256];
	add.s32 	%r187, %r186, %r185;
	min.s32 	%r188, %r187, %r184;
	st.shared.u32 	[%r13], %r188;
	ld.shared.u32 	%r189, [%r6+12];
	ld.shared.u32 	%r190, [%r176+384];
	add.s32 	%r191, %r190, %r189;
	min.s32 	%r192, %r191, %r188;
	st.shared.u32 	[%r13], %r192;
	ld.shared.u32 	%r193, [%r6+16];
	ld.shared.u32 	%r194, [%r176+512];
	add.s32 	%r195, %r194, %r193;
	min.s32 	%r196, %r195, %r192;
	st.shared.u32 	[%r13], %r196;
	ld.shared.u32 	%r197, [%r6+20];
	ld.shared.u32 	%r198, [%r176+640];
	add.s32 	%r199, %r198, %r197;
	min.s32 	%r200, %r199, %r196;
	st.shared.u32 	[%r13], %r200;
	ld.shared.u32 	%r201, [%r6+24];
	ld.shared.u32 	%r202, [%r176+768];
	add.s32 	%r203, %r202, %r201;
	min.s32 	%r204, %r203, %r200;
	st.shared.u32 	[%r13], %r204;
	ld.shared.u32 	%r205, [%r6+28];
	ld.shared.u32 	%r206, [%r176+896];
	add.s32 	%r207, %r206, %r205;
	min.s32 	%r208, %r207, %r204;
	st.shared.u32 	[%r13], %r208;
	ld.shared.u32 	%r209, [%r6+32];
	ld.shared.u32 	%r210, [%r176+1024];
	add.s32 	%r211, %r210, %r209;
	min.s32 	%r212, %r211, %r208;
	st.shared.u32 	[%r13], %r212;
	ld.shared.u32 	%r213, [%r6+36];
	ld.shared.u32 	%r214, [%r176+1152];
	add.s32 	%r215, %r214, %r213;
	min.s32 	%r216, %r215, %r212;
	st.shared.u32 	[%r13], %r216;
	ld.shared.u32 	%r217, [%r6+40];
	ld.shared.u32 	%r218, [%r176+1280];
	add.s32 	%r219, %r218, %r217;
	min.s32 	%r220, %r219, %r216;
	st.shared.u32 	[%r13], %r220;
	ld.shared.u32 	%r221, [%r6+44];
	ld.shared.u32 	%r222, [%r176+1408];
	add.s32 	%r223, %r222, %r221;
	min.s32 	%r224, %r223, %r220;
	st.shared.u32 	[%r13], %r224;
	ld.shared.u32 	%r225, [%r6+48];
	ld.shared.u32 	%r226, [%r176+1536];
	add.s32 	%r227, %r226, %r225;
	min.s32 	%r228, %r227, %r224;
	st.shared.u32 	[%r13], %r228;
	ld.shared.u32 	%r229, [%r6+52];
	ld.shared.u32 	%r230, [%r176+1664];
	add.s32 	%r231, %r230, %r229;
	min.s32 	%r232, %r231, %r228;
	st.shared.u32 	[%r13], %r232;
	ld.shared.u32 	%r233, [%r6+56];
	ld.shared.u32 	%r234, [%r176+1792];
	add.s32 	%r235, %r234, %r233;
	min.s32 	%r236, %r235, %r232;
	st.shared.u32 	[%r13], %r236;
	ld.shared.u32 	%r237, [%r6+60];
	ld.shared.u32 	%r238, [%r176+1920];
	add.s32 	%r239, %r238, %r237;
	min.s32 	%r240, %r239, %r236;
	st.shared.u32 	[%r13], %r240;
	ld.shared.u32 	%r241, [%r6+64];
	ld.shared.u32 	%r242, [%r176+2048];
	add.s32 	%r243, %r242, %r241;
	min.s32 	%r244, %r243, %r240;
	st.shared.u32 	[%r13], %r244;
	ld.shared.u32 	%r245, [%r6+68];
	ld.shared.u32 	%r246, [%r176+2176];
	add.s32 	%r247, %r246, %r245;
	min.s32 	%r248, %r247, %r244;
	st.shared.u32 	[%r13], %r248;
	ld.shared.u32 	%r249, [%r6+72];
	ld.shared.u32 	%r250, [%r176+2304];
	add.s32 	%r251, %r250, %r249;
	min.s32 	%r252, %r251, %r248;
	st.shared.u32 	[%r13], %r252;
	ld.shared.u32 	%r253, [%r6+76];
	ld.shared.u32 	%r254, [%r176+2432];
	add.s32 	%r255, %r254, %r253;
	min.s32 	%r256, %r255, %r252;
	st.shared.u32 	[%r13], %r256;
	ld.shared.u32 	%r257, [%r6+80];
	ld.shared.u32 	%r258, [%r176+2560];
	add.s32 	%r259, %r258, %r257;
	min.s32 	%r260, %r259, %r256;
	st.shared.u32 	[%r13], %r260;
	ld.shared.u32 	%r261, [%r6+84];
	ld.shared.u32 	%r262, [%r176+2688];
	add.s32 	%r263, %r262, %r261;
	min.s32 	%r264, %r263, %r260;
	st.shared.u32 	[%r13], %r264;
	ld.shared.u32 	%r265, [%r6+88];
	ld.shared.u32 	%r266, [%r176+2816];
	add.s32 	%r267, %r266, %r265;
	min.s32 	%r268, %r267, %r264;
	st.shared.u32 	[%r13], %r268;
	ld.shared.u32 	%r269, [%r6+92];
	ld.shared.u32 	%r270, [%r176+2944];
	add.s32 	%r271, %r270, %r269;
	min.s32 	%r272, %r271, %r268;
	st.shared.u32 	[%r13], %r272;
	ld.shared.u32 	%r273, [%r6+96];
	ld.shared.u32 	%r274, [%r176+3072];
	add.s32 	%r275, %r274, %r273;
	min.s32 	%r276, %r275, %r272;
	st.shared.u32 	[%r13], %r276;
	ld.shared.u32 	%r277, [%r6+100];
	ld.shared.u32 	%r278, [%r176+3200];
	add.s32 	%r279, %r278, %r277;
	min.s32 	%r280, %r279, %r276;
	st.shared.u32 	[%r13], %r280;
	ld.shared.u32 	%r281, [%r6+104];
	ld.shared.u32 	%r282, [%r176+3328];
	add.s32 	%r283, %r282, %r281;
	min.s32 	%r284, %r283, %r280;
	st.shared.u32 	[%r13], %r284;
	ld.shared.u32 	%r285, [%r6+108];
	ld.shared.u32 	%r286, [%r176+3456];
	add.s32 	%r287, %r286, %r285;
	min.s32 	%r288, %r287, %r284;
	st.shared.u32 	[%r13], %r288;
	ld.shared.u32 	%r289, [%r6+112];
	ld.shared.u32 	%r290, [%r176+3584];
	add.s32 	%r291, %r290, %r289;
	min.s32 	%r292, %r291, %r288;
	st.shared.u32 	[%r13], %r292;
	ld.shared.u32 	%r293, [%r6+116];
	ld.shared.u32 	%r294, [%r176+3712];
	add.s32 	%r295, %r294, %r293;
	min.s32 	%r296, %r295, %r292;
	st.shared.u32 	[%r13], %r296;
	ld.shared.u32 	%r297, [%r6+120];
	ld.shared.u32 	%r298, [%r176+3840];
	add.s32 	%r299, %r298, %r297;
	min.s32 	%r300, %r299, %r296;
	st.shared.u32 	[%r13], %r300;
	ld.shared.u32 	%r301, [%r6+124];
	ld.shared.u32 	%r302, [%r176+3968];
	add.s32 	%r303, %r302, %r301;
	min.s32 	%r305, %r303, %r300;
	bra.uni 	$L__BB1_10;
$L__BB1_9:
	add.s32 	%r46, %r23, %r42;
	ld.shared.u32 	%r47, [%r12];
	ld.shared.u32 	%r48, [%r46];
	add.s32 	%r49, %r48, %r47;
	min.s32 	%r50, %r49, %r304;
	st.shared.u32 	[%r13], %r50;
	ld.shared.u32 	%r51, [%r12+4];
	ld.shared.u32 	%r52, [%r46+128];
	add.s32 	%r53, %r52, %r51;
	min.s32 	%r54, %r53, %r50;
	st.shared.u32 	[%r13], %r54;
	ld.shared.u32 	%r55, [%r12+8];
	ld.shared.u32 	%r56, [%r46+256];
	add.s32 	%r57, %r56, %r55;
	min.s32 	%r58, %r57, %r54;
	st.shared.u32 	[%r13], %r58;
	ld.shared.u32 	%r59, [%r12+12];
	ld.shared.u32 	%r60, [%r46+384];
	add.s32 	%r61, %r60, %r59;
	min.s32 	%r62, %r61, %r58;
	st.shared.u32 	[%r13], %r62;
	ld.shared.u32 	%r63, [%r12+16];
	ld.shared.u32 	%r64, [%r46+512];
	add.s32 	%r65, %r64, %r63;
	min.s32 	%r66, %r65, %r62;
	st.shared.u32 	[%r13], %r66;
	ld.shared.u32 	%r67, [%r12+20];
	ld.shared.u32 	%r68, [%r46+640];
	add.s32 	%r69, %r68, %r67;
	min.s32 	%r70, %r69, %r66;
	st.shared.u32 	[%r13], %r70;
	ld.shared.u32 	%r71, [%r12+24];
	ld.shared.u32 	%r72, [%r46+768];
	add.s32 	%r73, %r72, %r71;
	min.s32 	%r74, %r73, %r70;
	st.shared.u32 	[%r13], %r74;
	ld.shared.u32 	%r75, [%r12+28];
	ld.shared.u32 	%r76, [%r46+896];
	add.s32 	%r77, %r76, %r75;
	min.s32 	%r78, %r77, %r74;
	st.shared.u32 	[%r13], %r78;
	ld.shared.u32 	%r79, [%r12+32];
	ld.shared.u32 	%r80, [%r46+1024];
	add.s32 	%r81, %r80, %r79;
	min.s32 	%r82, %r81, %r78;
	st.shared.u32 	[%r13], %r82;
	ld.shared.u32 	%r83, [%r12+36];
	ld.shared.u32 	%r84, [%r46+1152];
	add.s32 	%r85, %r84, %r83;
	min.s32 	%r86, %r85, %r82;
	st.shared.u32 	[%r13], %r86;
	ld.shared.u32 	%r87, [%r12+40];
	ld.shared.u32 	%r88, [%r46+1280];
	add.s32 	%r89, %r88, %r87;
	min.s32 	%r90, %r89, %r86;
	st.shared.u32 	[%r13], %r90;
	ld.shared.u32 	%r91, [%r12+44];
	ld.shared.u32 	%r92, [%r46+1408];
	add.s32 	%r93, %r92, %r91;
	min.s32 	%r94, %r93, %r90;
	st.shared.u32 	[%r13], %r94;
	ld.shared.u32 	%r95, [%r12+48];
	ld.shared.u32 	%r96, [%r46+1536];
	add.s32 	%r97, %r96, %r95;
	min.s32 	%r98, %r97, %r94;
	st.shared.u32 	[%r13], %r98;
	ld.shared.u32 	%r99, [%r12+52];
	ld.shared.u32 	%r100, [%r46+1664];
	add.s32 	%r101, %r100, %r99;
	min.s32 	%r102, %r101, %r98;
	st.shared.u32 	[%r13], %r102;
	ld.shared.u32 	%r103, [%r12+56];
	ld.shared.u32 	%r104, [%r46+1792];
	add.s32 	%r105, %r104, %r103;
	min.s32 	%r106, %r105, %r102;
	st.shared.u32 	[%r13], %r106;
	ld.shared.u32 	%r107, [%r12+60];
	ld.shared.u32 	%r108, [%r46+1920];
	add.s32 	%r109, %r108, %r107;
	min.s32 	%r110, %r109, %r106;
	st.shared.u32 	[%r13], %r110;
	ld.shared.u32 	%r111, [%r12+64];
	ld.shared.u32 	%r112, [%r46+2048];
	add.s32 	%r113, %r112, %r111;
	min.s32 	%r114, %r113, %r110;
	st.shared.u32 	[%r13], %r114;
	ld.shared.u32 	%r115, [%r12+68];
	ld.shared.u32 	%r116, [%r46+2176];
	add.s32 	%r117, %r116, %r115;
	min.s32 	%r118, %r117, %r114;
	st.shared.u32 	[%r13], %r118;
	ld.shared.u32 	%r119, [%r12+72];
	ld.shared.u32 	%r120, [%r46+2304];
	add.s32 	%r121, %r120, %r119;
	min.s32 	%r122, %r121, %r118;
	st.shared.u32 	[%r13], %r122;
	ld.shared.u32 	%r123, [%r12+76];
	ld.shared.u32 	%r124, [%r46+2432];
	add.s32 	%r125, %r124, %r123;
	min.s32 	%r126, %r125, %r122;
	st.shared.u32 	[%r13], %r126;
	ld.shared.u32 	%r127, [%r12+80];
	ld.shared.u32 	%r128, [%r46+2560];
	add.s32 	%r129, %r128, %r127;
	min.s32 	%r130, %r129, %r126;
	st.shared.u32 	[%r13], %r130;
	ld.shared.u32 	%r131, [%r12+84];
	ld.shared.u32 	%r132, [%r46+2688];
	add.s32 	%r133, %r132, %r131;
	min.s32 	%r134, %r133, %r130;
	st.shared.u32 	[%r13], %r134;
	ld.shared.u32 	%r135, [%r12+88];
	ld.shared.u32 	%r136, [%r46+2816];
	add.s32 	%r137, %r136, %r135;
	min.s32 	%r138, %r137, %r134;
	st.shared.u32 	[%r13], %r138;
	ld.shared.u32 	%r139, [%r12+92];
	ld.shared.u32 	%r140, [%r46+2944];
	add.s32 	%r141, %r140, %r139;
	min.s32 	%r142, %r141, %r138;
	st.shared.u32 	[%r13], %r142;
	ld.shared.u32 	%r143, [%r12+96];
	ld.shared.u32 	%r144, [%r46+3072];
	add.s32 	%r145, %r144, %r143;
	min.s32 	%r146, %r145, %r142;
	st.shared.u32 	[%r13], %r146;
	ld.shared.u32 	%r147, [%r12+100];
	ld.shared.u32 	%r148, [%r46+3200];
	add.s32 	%r149, %r148, %r147;
	min.s32 	%r150, %r149, %r146;
	st.shared.u32 	[%r13], %r150;
	ld.shared.u32 	%r151, [%r12+104];
	ld.shared.u32 	%r152, [%r46+3328];
	add.s32 	%r153, %r152, %r151;
	min.s32 	%r154, %r153, %r150;
	st.shared.u32 	[%r13], %r154;
	ld.shared.u32 	%r155, [%r12+108];
	ld.shared.u32 	%r156, [%r46+3456];
	add.s32 	%r157, %r156, %r155;
	min.s32 	%r158, %r157, %r154;
	st.shared.u32 	[%r13], %r158;
	ld.shared.u32 	%r159, [%r12+112];
	ld.shared.u32 	%r160, [%r46+3584];
	add.s32 	%r161, %r160, %r159;
	min.s32 	%r162, %r161, %r158;
	st.shared.u32 	[%r13], %r162;
	ld.shared.u32 	%r163, [%r12+116];
	ld.shared.u32 	%r164, [%r46+3712];
	add.s32 	%r165, %r164, %r163;
	min.s32 	%r166, %r165, %r162;
	st.shared.u32 	[%r13], %r166;
	ld.shared.u32 	%r167, [%r12+120];
	ld.shared.u32 	%r168, [%r46+3840];
	add.s32 	%r169, %r168, %r167;
	min.s32 	%r170, %r169, %r166;
	st.shared.u32 	[%r13], %r170;
	ld.shared.u32 	%r171, [%r12+124];
	ld.shared.u32 	%r172, [%r46+3968];
	add.s32 	%r173, %r172, %r171;
	min.s32 	%r305, %r173, %r170;
$L__BB1_10:
	st.shared.u32 	[%r13], %r305;
	st.global.u32 	[%rd2], %r305;
$L__BB1_11:
	ret;

}
.entry _Z6phase3imiPi(
	.param .u32 _Z6phase3imiPi_param_0,
	.param .u64 _Z6phase3imiPi_param_1,
	.param .u32 _Z6phase3imiPi_param_2,
	.param .u64 .ptr .align 1 _Z6phase3imiPi_param_3
)
{
	.reg .pred 	%p<7>;
	.reg .b32 	%r<175>;
	.reg .b64 	%rd<10>;
	// demoted variable
	.shared .align 4 .b8 _ZZ6phase3imiPiE8cacheRow[4096];
	// demoted variable
	.shared .align 4 .b8 _ZZ6phase3imiPiE8cacheCol[4096];
	ld.param.u32 	%r12, [_Z6phase3imiPi_param_0];
	ld.param.u64 	%rd2, [_Z6phase3imiPi_param_1];
	ld.param.u32 	%r13, [_Z6phase3imiPi_param_2];
	ld.param.u64 	%rd3, [_Z6phase3imiPi_param_3];
	cvta.to.global.u64 	%rd1, %rd3;
	mov.u32 	%r1, %ctaid.x;
	setp.eq.s32 	%p1, %r1, %r12;
	mov.u32 	%r2, %ctaid.y;
	setp.eq.s32 	%p2, %r2, %r12;
	or.pred  	%p3, %p1, %p2;
	@%p3 bra 	$L__BB2_9;
	mov.u32 	%r3, %tid.x;
	mov.u32 	%r4, %tid.y;
	mov.u32 	%r14, %ntid.y;
	mad.lo.s32 	%r5, %r14, %r2, %r4;
	mov.u32 	%r15, %ntid.x;
	mad.lo.s32 	%r6, %r15, %r1, %r3;
	shl.b32 	%r16, %r12, 5;
	add.s32 	%r7, %r16, %r4;
	add.s32 	%r8, %r16, %r3;
	cvt.u32.u64 	%r9, %rd2;
	mul.lo.s32 	%r10, %r5, %r9;
	max.s32 	%r17, %r7, %r6;
	setp.ge.s32 	%p4, %r17, %r13;
	@%p4 bra 	$L__BB2_3;
	mad.lo.s32 	%r24, %r7, %r9, %r6;
	mul.wide.s32 	%rd4, %r24, 4;
	add.s64 	%rd5, %rd1, %rd4;
	ld.global.u32 	%r25, [%rd5];
	shl.b32 	%r26, %r4, 7;
	mov.u32 	%r27, _ZZ6phase3imiPiE8cacheRow;
	add.s32 	%r28, %r27, %r26;
	shl.b32 	%r29, %r3, 2;
	add.s32 	%r30, %r28, %r29;
	st.shared.u32 	[%r30], %r25;
	bra.uni 	$L__BB2_4;
$L__BB2_3:
	shl.b32 	%r18, %r4, 7;
	mov.u32 	%r19, _ZZ6phase3imiPiE8cacheRow;
	add.s32 	%r20, %r19, %r18;
	shl.b32 	%r21, %r3, 2;
	add.s32 	%r22, %r20, %r21;
	mov.b32 	%r23, 1073741823;
	st.shared.u32 	[%r22], %r23;
$L__BB2_4:
	max.s32 	%r31, %r5, %r8;
	setp.ge.s32 	%p5, %r31, %r13;
	shl.b32 	%r32, %r4, 7;
	mov.u32 	%r33, _ZZ6phase3imiPiE8cacheCol;
	add.s32 	%r11, %r33, %r32;
	@%p5 bra 	$L__BB2_6;
	add.s32 	%r37, %r10, %r8;
	mul.wide.s32 	%rd6, %r37, 4;
	add.s64 	%rd7, %rd1, %rd6;
	ld.global.u32 	%r38, [%rd7];
	shl.b32 	%r39, %r3, 2;
	add.s32 	%r40, %r11, %r39;
	st.shared.u32 	[%r40], %r38;
	bra.uni 	$L__BB2_7;
$L__BB2_6:
	shl.b32 	%r34, %r3, 2;
	add.s32 	%r35, %r11, %r34;
	mov.b32 	%r36, 1073741823;
	st.shared.u32 	[%r35], %r36;
$L__BB2_7:
	bar.sync 	0;
	max.s32 	%r41, %r5, %r6;
	setp.ge.s32 	%p6, %r41, %r13;
	@%p6 bra 	$L__BB2_9;
	add.s32 	%r42, %r10, %r6;
	mul.wide.s32 	%rd8, %r42, 4;
	add.s64 	%rd9, %rd1, %rd8;
	shl.b32 	%r43, %r3, 2;
	mov.u32 	%r44, _ZZ6phase3imiPiE8cacheRow;
	add.s32 	%r45, %r44, %r43;
	ld.global.u32 	%r46, [%rd9];
	ld.shared.u32 	%r47, [%r11];
	ld.shared.u32 	%r48, [%r45];
	add.s32 	%r49, %r48, %r47;
	min.s32 	%r50, %r46, %r49;
	ld.shared.u32 	%r51, [%r11+4];
	ld.shared.u32 	%r52, [%r45+128];
	add.s32 	%r53, %r52, %r51;
	min.s32 	%r54, %r50, %r53;
	ld.shared.u32 	%r55, [%r11+8];
	ld.shared.u32 	%r56, [%r45+256];
	add.s32 	%r57, %r56, %r55;
	min.s32 	%r58, %r54, %r57;
	ld.shared.u32 	%r59, [%r11+12];
	ld.shared.u32 	%r60, [%r45+384];
	add.s32 	%r61, %r60, %r59;
	min.s32 	%r62, %r58, %r61;
	ld.shared.u32 	%r63, [%r11+16];
	ld.shared.u32 	%r64, [%r45+512];
	add.s32 	%r65, %r64, %r63;
	min.s32 	%r66, %r62, %r65;
	ld.shared.u32 	%r67, [%r11+20];
	ld.shared.u32 	%r68, [%r45+640];
	add.s32 	%r69, %r68, %r67;
	min.s32 	%r70, %r66, %r69;
	ld.shared.u32 	%r71, [%r11+24];
	ld.shared.u32 	%r72, [%r45+768];
	add.s32 	%r73, %r72, %r71;
	min.s32 	%r74, %r70, %r73;
	ld.shared.u32 	%r75, [%r11+28];
	ld.shared.u32 	%r76, [%r45+896];
	add.s32 	%r77, %r76, %r75;
	min.s32 	%r78, %r74, %r77;
	ld.shared.u32 	%r79, [%r11+32];
	ld.shared.u32 	%r80, [%r45+1024];
	add.s32 	%r81, %r80, %r79;
	min.s32 	%r82, %r78, %r81;
	ld.shared.u32 	%r83, [%r11+36];
	ld.shared.u32 	%r84, [%r45+1152];
	add.s32 	%r85, %r84, %r83;
	min.s32 	%r86, %r82, %r85;
	ld.shared.u32 	%r87, [%r11+40];
	ld.shared.u32 	%r88, [%r45+1280];
	add.s32 	%r89, %r88, %r87;
	min.s32 	%r90, %r86, %r89;
	ld.shared.u32 	%r91, [%r11+44];
	ld.shared.u32 	%r92, [%r45+1408];
	add.s32 	%r93, %r92, %r91;
	min.s32 	%r94, %r90, %r93;
	ld.shared.u32 	%r95, [%r11+48];
	ld.shared.u32 	%r96, [%r45+1536];
	add.s32 	%r97, %r96, %r95;
	min.s32 	%r98, %r94, %r97;
	ld.shared.u32 	%r99, [%r11+52];
	ld.shared.u32 	%r100, [%r45+1664];
	add.s32 	%r101, %r100, %r99;
	min.s32 	%r102, %r98, %r101;
	ld.shared.u32 	%r103, [%r11+56];
	ld.shared.u32 	%r104, [%r45+1792];
	add.s32 	%r105, %r104, %r103;
	min.s32 	%r106, %r102, %r105;
	ld.shared.u32 	%r107, [%r11+60];
	ld.shared.u32 	%r108, [%r45+1920];
	add.s32 	%r109, %r108, %r107;
	min.s32 	%r110, %r106, %r109;
	ld.shared.u32 	%r111, [%r11+64];
	ld.shared.u32 	%r112, [%r45+2048];
	add.s32 	%r113, %r112, %r111;
	min.s32 	%r114, %r110, %r113;
	ld.shared.u32 	%r115, [%r11+68];
	ld.shared.u32 	%r116, [%r45+2176];
	add.s32 	%r117, %r116, %r115;
	min.s32 	%r118, %r114, %r117;
	ld.shared.u32 	%r119, [%r11+72];
	ld.shared.u32 	%r120, [%r45+2304];
	add.s32 	%r121, %r120, %r119;
	min.s32 	%r122, %r118, %r121;
	ld.shared.u32 	%r123, [%r11+76];
	ld.shared.u32 	%r124, [%r45+2432];
	add.s32 	%r125, %r124, %r123;
	min.s32 	%r126, %r122, %r125;
	ld.shared.u32 	%r127, [%r11+80];
	ld.shared.u32 	%r128, [%r45+2560];
	add.s32 	%r129, %r128, %r127;
	min.s32 	%r130, %r126, %r129;
	ld.shared.u32 	%r131, [%r11+84];
	ld.shared.u32 	%r132, [%r45+2688];
	add.s32 	%r133, %r132, %r131;
	min.s32 	%r134, %r130, %r133;
	ld.shared.u32 	%r135, [%r11+88];
	ld.shared.u32 	%r136, [%r45+2816];
	add.s32 	%r137, %r136, %r135;
	min.s32 	%r138, %r134, %r137;
	ld.shared.u32 	%r139, [%r11+92];
	ld.shared.u32 	%r140, [%r45+2944];
	add.s32 	%r141, %r140, %r139;
	min.s32 	%r142, %r138, %r141;
	ld.shared.u32 	%r143, [%r11+96];
	ld.shared.u32 	%r144, [%r45+3072];
	add.s32 	%r145, %r144, %r143;
	min.s32 	%r146, %r142, %r145;
	ld.shared.u32 	%r147, [%r11+100];
	ld.shared.u32 	%r148, [%r45+3200];
	add.s32 	%r149, %r148, %r147;
	min.s32 	%r150, %r146, %r149;
	ld.shared.u32 	%r151, [%r11+104];
	ld.shared.u32 	%r152, [%r45+3328];
	add.s32 	%r153, %r152, %r151;
	min.s32 	%r154, %r150, %r153;
	ld.shared.u32 	%r155, [%r11+108];
	ld.shared.u32 	%r156, [%r45+3456];
	add.s32 	%r157, %r156, %r155;
	min.s32 	%r158, %r154, %r157;
	ld.shared.u32 	%r159, [%r11+112];
	ld.shared.u32 	%r160, [%r45+3584];
	add.s32 	%r161, %r160, %r159;
	min.s32 	%r162, %r158, %r161;
	ld.shared.u32 	%r163, [%r11+116];
	ld.shared.u32 	%r164, [%r45+3712];
	add.s32 	%r165, %r164, %r163;
	min.s32 	%r166, %r162, %r165;
	ld.shared.u32 	%r167, [%r11+120];
	ld.shared.u32 	%r168, [%r45+3840];
	add.s32 	%r169, %r168, %r167;
	min.s32 	%r170, %r166, %r169;
	ld.shared.u32 	%r171, [%r11+124];
	ld.shared.u32 	%r172, [%r45+3968];
	add.s32 	%r173, %r172, %r171;
	min.s32 	%r174, %r170, %r173;
	st.global.u32 	[%rd9], %r174;
$L__BB2_9:
	ret;

}


// ===== COMPILED SASS (sm_100) =====

	.target	sm_100

	.elftype	@"ET_EXEC"


//--------------------- .note.nv.tkinfo           --------------------------
	.section	.note.nv.tkinfo,"",@"SHT_NOTE"
	.sectionflags	@"SHF_NOTE_NV_TKINFO"
	.tkinfo
        /*0018*/ 	.word	0x00000002
        /*0030*/ 	.string	""
        /*0030*/ 	.string	"ptxas"
        /*0030*/ 	.string	"Cuda compilation tools, release 13.0, V13.0.88"
        /*0030*/ 	.string	"Build cuda_13.0.r13.0/compiler.36424714_0"
        /*0030*/ 	.string	"-arch sm_100 -m 64 "



//--------------------- .note.nv.cuinfo           --------------------------
	.section	.note.nv.cuinfo,"",@"SHT_NOTE"
	.sectionflags	@"SHF_NOTE_NV_CUINFO"
        /*0018*/ 	.short	0x0002
        /*001a*/ 	.short	0x0064
        /*001c*/ 	.short	0x0082
	.zero		2


//--------------------- .nv.info                  --------------------------
	.section	.nv.info,"",@"SHT_CUDA_INFO"
	.align	4


	//----- nvinfo : EIATTR_REGCOUNT
	.align		4
        /*0000*/ 	.byte	0x04, 0x2f
        /*0002*/ 	.short	(.L_1 - .L_0)
	.align		4
.L_0:
        /*0004*/ 	.word	index@(_Z6phase1imiPi)
        /*0008*/ 	.word	0x0000000e


	//----- nvinfo : EIATTR_FRAME_SIZE
	.align		4
.L_1:
        /*000c*/ 	.byte	0x04, 0x11
        /*000e*/ 	.short	(.L_3 - .L_2)
	.align		4
.L_2:
        /*0010*/ 	.word	index@(_Z6phase1imiPi)
        /*0014*/ 	.word	0x00000000


	//----- nvinfo : EIATTR_REGCOUNT
	.align		4
.L_3:
        /*0018*/ 	.byte	0x04, 0x2f
        /*001a*/ 	.short	(.L_5 - .L_4)
	.align		4
.L_4:
        /*001c*/ 	.word	index@(_Z6phase2imiPi)
        /*0020*/ 	.word	0x00000010


	//----- nvinfo : EIATTR_FRAME_SIZE
	.align		4
.L_5:
        /*0024*/ 	.byte	0x04, 0x11
        /*0026*/ 	.short	(.L_7 - .L_6)
	.align		4
.L_6:
        /*0028*/ 	.word	index@(_Z6phase2imiPi)
        /*002c*/ 	.word	0x00000000


	//----- nvinfo : EIATTR_REGCOUNT
	.align		4
.L_7:
        /*0030*/ 	.byte	0x04, 0x2f
        /*0032*/ 	.short	(.L_9 - .L_8)
	.align		4
.L_8:
        /*0034*/ 	.word	index@(_Z6phase3imiPi)
        /*0038*/ 	.word	0x00000020


	//----- nvinfo : EIATTR_FRAME_SIZE
	.align		4
.L_9:
        /*003c*/ 	.byte	0x04, 0x11
        /*003e*/ 	.short	(.L_11 - .L_10)
	.align		4
.L_10:
        /*0040*/ 	.word	index@(_Z6phase3imiPi)
        /*0044*/ 	.word	0x00000000


	//----- nvinfo : EIATTR_MIN_STACK_SIZE
	.align		4
.L_11:
        /*0048*/ 	.byte	0x04, 0x12
        /*004a*/ 	.short	(.L_13 - .L_12)
	.align		4
.L_12:
        /*004c*/ 	.word	index@(_Z6phase3imiPi)
        /*0050*/ 	.word	0x00000000


	//----- nvinfo : EIATTR_MIN_STACK_SIZE
	.align		4
.L_13:
        /*0054*/ 	.byte	0x04, 0x12
        /*0056*/ 	.short	(.L_15 - .L_14)
	.align		4
.L_14:
        /*0058*/ 	.word	index@(_Z6phase2imiPi)
        /*005c*/ 	.word	0x00000000


	//----- nvinfo : EIATTR_MIN_STACK_SIZE
	.align		4
.L_15:
        /*0060*/ 	.byte	0x04, 0x12
        /*0062*/ 	.short	(.L_17 - .L_16)
	.align		4
.L_16:
        /*0064*/ 	.word	index@(_Z6phase1imiPi)
        /*0068*/ 	.word	0x00000000
.L_17:


//--------------------- .nv.compat                --------------------------
	.section	.nv.compat,"",@"SHT_CUDA_COMPAT_INFO"
	.align	4
        /*0000*/ 	.byte	0x02, 0x09, 0x00, 0x00, 0x02, 0x02, 0x01, 0x00, 0x02, 0x05, 0x05, 0x00, 0x03, 0x07, 0x01, 0x01
        /*0010*/ 	.byte	0x02, 0x03, 0x00, 0x00, 0x02, 0x06, 0x01, 0x00, 0x04, 0x0b, 0x08, 0x00, 0x09, 0x00, 0x00, 0x00
        /*0020*/ 	.byte	0x00, 0x00, 0x00, 0x00


//--------------------- .nv.info._Z6phase3imiPi   --------------------------
	.section	.nv.info._Z6phase3imiPi,"",@"SHT_CUDA_INFO"
	.sectionflags	@""
	.align	4


	//----- nvinfo : EIATTR_CUDA_API_VERSION
	.align		4
        /*0000*/ 	.byte	0x04, 0x37
        /*0002*/ 	.short	(.L_19 - .L_18)
.L_18:
        /*0004*/ 	.word	0x00000082


	//----- nvinfo : EIATTR_KPARAM_INFO
	.align		4
.L_19:
        /*0008*/ 	.byte	0x04, 0x17
        /*000a*/ 	.short	(.L_21 - .L_20)
.L_20:
        /*000c*/ 	.word	0x00000000
        /*0010*/ 	.short	0x0003
        /*0012*/ 	.short	0x0018
        /*0014*/ 	.byte	0x00, 0xf5, 0x21, 0x00


	//----- nvinfo : EIATTR_KPARAM_INFO
	.align		4
.L_21:
        /*0018*/ 	.byte	0x04, 0x17
        /*001a*/ 	.short	(.L_23 - .L_22)
.L_22:
        /*001c*/ 	.word	0x00000000
        /*0020*/ 	.short	0x0002
        /*0022*/ 	.short	0x0010
        /*0024*/ 	.byte	0x00, 0xf0, 0x11, 0x00


	//----- nvinfo : EIATTR_KPARAM_INFO
	.align		4
.L_23:
        /*0028*/ 	.byte	0x04, 0x17
        /*002a*/ 	.short	(.L_25 - .L_24)
.L_24:
        /*002c*/ 	.word	0x00000000
        /*0030*/ 	.short	0x0001
        /*0032*/ 	.short	0x0008
        /*0034*/ 	.byte	0x00, 0xf0, 0x21, 0x00


	//----- nvinfo : EIATTR_KPARAM_INFO
	.align		4
.L_25:
        /*0038*/ 	.byte	0x04, 0x17
        /*003a*/ 	.short	(.L_27 - .L_26)
.L_26:
        /*003c*/ 	.word	0x00000000
        /*0040*/ 	.short	0x0000
        /*0042*/ 	.short	0x0000
        /*0044*/ 	.byte	0x00, 0xf0, 0x11, 0x00


	//----- nvinfo : EIATTR_SPARSE_MMA_MASK
	.align		4
.L_27:
        /*0048*/ 	.byte	0x03, 0x50
        /*004a*/ 	.short	0x0000


	//----- nvinfo : EIATTR_MAXREG_COUNT
	.align		4
        /*004c*/ 	.byte	0x03, 0x1b
        /*004e*/ 	.short	0x00ff


	//----- nvinfo : EIATTR_NUM_BARRIERS
	.align		4
        /*0050*/ 	.byte	0x02, 0x4c
        /*0052*/ 	.byte	0x01
	.zero		1


	//----- nvinfo : EIATTR_MERCURY_ISA_VERSION
	.align		4
        /*0054*/ 	.byte	0x03, 0x5f
        /*0056*/ 	.short	0x0101


	//----- nvinfo : EIATTR_VRC_CTA_INIT_COUNT
	.align		4
        /*0058*/ 	.byte	0x02, 0x4a
	.zero		1
	.zero		1


	//----- nvinfo : EIATTR_EXIT_INSTR_OFFSETS
	.align		4
        /*005c*/ 	.byte	0x04, 0x1c
        /*005e*/ 	.short	(.L_29 - .L_28)


	//   ....[0]....
.L_28:
        /*0060*/ 	.word	0x00000060


	//   ....[1]....
        /*0064*/ 	.word	0x00000380


	//   ....[2]....
        /*0068*/ 	.word	0x00000880


	//----- nvinfo : EIATTR_CBANK_PARAM_SIZE
	.align		4
.L_29:
        /*006c*/ 	.byte	0x03, 0x19
        /*006e*/ 	.short	0x0020


	//----- nvinfo : EIATTR_PARAM_CBANK
	.align		4
        /*0070*/ 	.byte	0x04, 0x0a
        /*0072*/ 	.short	(.L_31 - .L_30)
	.align		4
.L_30:
        /*0074*/ 	.word	index@(.nv.constant0._Z6phase3imiPi)
        /*0078*/ 	.short	0x0380
        /*007a*/ 	.short	0x0020


	//----- nvinfo : EIATTR_SW_WAR
	.align		4
.L_31:
        /*007c*/ 	.byte	0x04, 0x36
        /*007e*/ 	.short	(.L_33 - .L_32)
.L_32:
        /*0080*/ 	.word	0x00000008
.L_33:


//--------------------- .nv.info._Z6phase2imiPi   --------------------------
	.section	.nv.info._Z6phase2imiPi,"",@"SHT_CUDA_INFO"
	.sectionflags	@""
	.align	4


	//----- nvinfo : EIATTR_CUDA_API_VERSION
	.align		4
        /*0000*/ 	.byte	0x04, 0x37
        /*0002*/ 	.short	(.L_35 - .L_34)
.L_34:
        /*0004*/ 	.word	0x00000082


	//----- nvinfo : EIATTR_KPARAM_INFO
	.align		4
.L_35:
        /*0008*/ 	.byte	0x04, 0x17
        /*000a*/ 	.short	(.L_37 - .L_36)
.L_36:
        /*000c*/ 	.word	0x00000000
        /*0010*/ 	.short	0x0003
        /*0012*/ 	.short	0x0018
        /*0014*/ 	.byte	0x00, 0xf5, 0x21, 0x00


	//----- nvinfo : EIATTR_KPARAM_INFO
	.align		4
.L_37:
        /*0018*/ 	.byte	0x04, 0x17
        /*001a*/ 	.short	(.L_39 - .L_38)
.L_38:
        /*001c*/ 	.word	0x00000000
        /*0020*/ 	.short	0x0002
        /*0022*/ 	.short	0x0010
        /*0024*/ 	.byte	0x00, 0xf0, 0x11, 0x00


	//----- nvinfo : EIATTR_KPARAM_INFO
	.align		4
.L_39:
        /*0028*/ 	.byte	0x04, 0x17
        /*002a*/ 	.short	(.L_41 - .L_40)
.L_40:
        /*002c*/ 	.word	0x00000000
        /*0030*/ 	.short	0x0001
        /*0032*/ 	.short	0x0008
        /*0034*/ 	.byte	0x00, 0xf0, 0x21, 0x00


	//----- nvinfo : EIATTR_KPARAM_INFO
	.align		4
.L_41:
        /*0038*/ 	.byte	0x04, 0x17
        /*003a*/ 	.short	(.L_43 - .L_42)
.L_42:
        /*003c*/ 	.word	0x00000000
        /*0040*/ 	.short	0x0000
        /*0042*/ 	.short	0x0000
        /*0044*/ 	.byte	0x00, 0xf0, 0x11, 0x00


	//----- nvinfo : EIATTR_SPARSE_MMA_MASK
	.align		4
.L_43:
        /*0048*/ 	.byte	0x03, 0x50
        /*004a*/ 	.short	0x0000


	//----- nvinfo : EIATTR_MAXREG_COUNT
	.align		4
        /*004c*/ 	.byte	0x03, 0x1b
        /*004e*/ 	.short	0x00ff


	//----- nvinfo : EIATTR_NUM_BARRIERS
	.align		4
        /*0050*/ 	.byte	0x02, 0x4c
        /*0052*/ 	.byte	0x01
	.zero		1


	//----- nvinfo : EIATTR_MERCURY_ISA_VERSION
	.align		4
        /*0054*/ 	.byte	0x03, 0x5f
        /*0056*/ 	.short	0x0101


	//----- nvinfo : EIATTR_VRC_CTA_INIT_COUNT
	.align		4
        /*0058*/ 	.byte	0x02, 0x4a
	.zero		1
	.zero		1


	//----- nvinfo : EIATTR_EXIT_INSTR_OFFSETS
	.align		4
        /*005c*/ 	.byte	0x04, 0x1c
        /*005e*/ 	.short	(.L_45 - .L_44)


	//   ....[0]....
.L_44:
        /*0060*/ 	.word	0x00000040


	//   ....[1]....
        /*0064*/ 	.word	0x000002a0


	//   ....[2]....
        /*0068*/ 	.word	0x00001300


	//----- nvinfo : EIATTR_CBANK_PARAM_SIZE
	.align		4
.L_45:
        /*006c*/ 	.byte	0x03, 0x19
        /*006e*/ 	.short	0x0020


	//----- nvinfo : EIATTR_PARAM_CBANK
	.align		4
        /*0070*/ 	.byte	0x04, 0x0a
        /*0072*/ 	.short	(.L_47 - .L_46)
	.align		4
.L_46:
        /*0074*/ 	.word	index@(.nv.constant0._Z6phase2imiPi)
        /*0078*/ 	.short	0x0380
        /*007a*/ 	.short	0x0020


	//----- nvinfo : EIATTR_SW_WAR
	.align		4
.L_47:
        /*007c*/ 	.byte	0x04, 0x36
        /*007e*/ 	.short	(.L_49 - .L_48)
.L_48:
        /*0080*/ 	.word	0x00000008
.L_49:


//--------------------- .nv.info._Z6phase1imiPi   --------------------------
	.section	.nv.info._Z6phase1imiPi,"",@"SHT_CUDA_INFO"
	.sectionflags	@""
	.align	4


	//----- nvinfo : EIATTR_CUDA_API_VERSION
	.align		4
        /*0000*/ 	.byte	0x04, 0x37
        /*0002*/ 	.short	(.L_51 - .L_50)
.L_50:
        /*0004*/ 	.word	0x00000082


	//----- nvinfo : EIATTR_KPARAM_INFO
	.align		4
.L_51:
        /*0008*/ 	.byte	0x04, 0x17
        /*000a*/ 	.short	(.L_53 - .L_52)
.L_52:
        /*000c*/ 	.word	0x00000000
        /*0010*/ 	.short	0x0003
        /*0012*/ 	.short	0x0018
        /*0014*/ 	.byte	0x00, 0xf5, 0x21, 0x00


	//----- nvinfo : EIATTR_KPARAM_INFO
	.align		4
.L_53:
        /*0018*/ 	.byte	0x04, 0x17
        /*001a*/ 	.short	(.L_55 - .L_54)
.L_54:
        /*001c*/ 	.word	0x00000000
        /*0020*/ 	.short	0x0002
        /*0022*/ 	.short	0x0010
        /*0024*/ 	.byte	0x00, 0xf0, 0x11, 0x00


	//----- nvinfo : EIATTR_KPARAM_INFO
	.align		4
.L_55:
        /*0028*/ 	.byte	0x04, 0x17
        /*002a*/ 	.short	(.L_57 - .L_56)
.L_56:
        /*002c*/ 	.word	0x00000000
        /*0030*/ 	.short	0x0001
        /*0032*/ 	.short	0x0008
        /*0034*/ 	.byte	0x00, 0xf0, 0x21, 0x00


	//----- nvinfo : EIATTR_KPARAM_INFO
	.align		4
.L_57:
        /*0038*/ 	.byte	0x04, 0x17
        /*003a*/ 	.short	(.L_59 - .L_58)
.L_58:
        /*003c*/ 	.word	0x00000000
        /*0040*/ 	.short	0x0000
        /*0042*/ 	.short	0x0000
        /*0044*/ 	.byte	0x00, 0xf0, 0x11, 0x00


	//----- nvinfo : EIATTR_SPARSE_MMA_MASK
	.align		4
.L_59:
        /*0048*/ 	.byte	0x03, 0x50
        /*004a*/ 	.short	0x0000


	//----- nvinfo : EIATTR_MAXREG_COUNT
	.align		4
        /*004c*/ 	.byte	0x03, 0x1b
        /*004e*/ 	.short	0x00ff


	//----- nvinfo : EIATTR_NUM_BARRIERS
	.align		4
        /*0050*/ 	.byte	0x02, 0x4c
        /*0052*/ 	.byte	0x01
	.zero		1


	//----- nvinfo : EIATTR_MERCURY_ISA_VERSION
	.align		4
        /*0054*/ 	.byte	0x03, 0x5f
        /*0056*/ 	.short	0x0101


	//----- nvinfo : EIATTR_VRC_CTA_INIT_COUNT
	.align		4
        /*0058*/ 	.byte	0x02, 0x4a
	.zero		1
	.zero		1


	//----- nvinfo : EIATTR_EXIT_INSTR_OFFSETS
	.align		4
        /*005c*/ 	.byte	0x04, 0x1c
        /*005e*/ 	.short	(.L_61 - .L_60)


	//   ....[0]....
.L_60:
        /*0060*/ 	.word	0x00000180


	//   ....[1]....
        /*0064*/ 	.word	0x00000fc0


	//----- nvinfo : EIATTR_CBANK_PARAM_SIZE
	.align		4
.L_61:
        /*0068*/ 	.byte	0x03, 0x19
        /*006a*/ 	.short	0x0020


	//----- nvinfo : EIATTR_PARAM_CBANK
	.align		4
        /*006c*/ 	.byte	0x04, 0x0a
        /*006e*/ 	.short	(.L_63 - .L_62)
	.align		4
.L_62:
        /*0070*/ 	.word	index@(.nv.constant0._Z6phase1imiPi)
        /*0074*/ 	.short	0x0380
        /*0076*/ 	.short	0x0020


	//----- nvinfo : EIATTR_SW_WAR
	.align		4
.L_63:
        /*0078*/ 	.byte	0x04, 0x36
        /*007a*/ 	.short	(.L_65 - .L_64)
.L_64:
        /*007c*/ 	.word	0x00000008
.L_65:


//--------------------- .nv.callgraph             --------------------------
	.section	.nv.callgraph,"",@"SHT_CUDA_CALLGRAPH"
	.align	4
	.sectionentsize	8
	.align		4
        /*0000*/ 	.word	0x00000000
	.align		4
        /*0004*/ 	.word	0xffffffff
	.align		4
        /*0008*/ 	.word	0x00000000
	.align		4
        /*000c*/ 	.word	0xfffffffe
	.align		4
        /*0010*/ 	.word	0x00000000
	.align		4
        /*0014*/ 	.word	0xfffffffd
	.align		4
        /*0018*/ 	.word	0x00000000
	.align		4
        /*001c*/ 	.word	0xfffffffc


//--------------------- .text._Z6phase3imiPi      --------------------------
	.section	.text._Z6phase3imiPi,"ax",@progbits
	.align	128
.text._Z6phase3imiPi:
        .type           _Z6phase3imiPi,@function
        .size           _Z6phase3imiPi,(.L_x_5 - _Z6phase3imiPi)
        .other          _Z6phase3imiPi,@"STO_CUDA_ENTRY STV_DEFAULT"
_Z6phase3imiPi:
[----:B------:R-:W-:Y:S08]  /*0000*/  LDC R1, c[0x0][0x37c] ;  /* 0x0000df00ff017b82 */ /* 0x000ff00000000800 */
[----:B------:R-:W0:Y:S08]  /*0010*/  S2UR UR5, SR_CTAID.Y ;  /* 0x00000000000579c3 */ /* 0x000e300000002600 */
[----:B------:R-:W0:Y:S08]  /*0020*/  LDC R4, c[0x0][0x380] ;  /* 0x0000e000ff047b82 */ /* 0x000e300000000800 */
[----:B------:R-:W1:Y:S01]  /*0030*/  S2UR UR4, SR_CTAID.X ;  /* 0x00000000000479c3 */ /* 0x000e620000002500 */
[----:B0-----:R-:W-:-:S04]  /*0040*/  ISETP.NE.AND P0, PT, R4, UR5, PT ;  /* 0x0000000504007c0c */ /* 0x001fc8000bf05270 */
[----:B-1----:R-:W-:-:S13]  /*0050*/  ISETP.EQ.OR P0, PT, R4, UR4, !P0 ;  /* 0x0000000404007c0c */ /* 0x002fda000c702670 */
[----:B------:R-:W-:Y:S05]  /*0060*/  @P0 EXIT ;  /* 0x000000000000094d */ /* 0x000fea0003800000 */
[----:B------:R-:W0:Y:S01]  /*0070*/  S2R R3, SR_TID.X ;  /* 0x0000000000037919 */ /* 0x000e220000002100 */
[----:B------:R-:W1:Y:S01]  /*0080*/  LDC R5, c[0x0][0x364] ;  /* 0x0000d900ff057b82 */ /* 0x000e620000000800 */
[----:B------:R-:W2:Y:S01]  /*0090*/  LDCU UR6, c[0x0][0x390] ;  /* 0x00007200ff0677ac */ /* 0x000ea20008000800 */
[----:B------:R-:W3:Y:S06]  /*00a0*/  S2R R2, SR_TID.Y ;  /* 0x0000000000027919 */ /* 0x000eec0000002200 */
[----:B------:R-:W0:Y:S02]  /*00b0*/  LDC R0, c[0x0][0x360] ;  /* 0x0000d800ff007b82 */ /* 0x000e240000000800 */
[----:B0-----:R-:W-:-:S02]  /*00c0*/  IMAD R0, R0, UR4, R3 ;  /* 0x0000000400007c24 */ /* 0x001fc4000f8e0203 */
[C-C-:B---3--:R-:W-:Y:S02]  /*00d0*/  IMAD R11, R4.reuse, 0x20, R2.reuse ;  /* 0x00000020040b7824 */ /* 0x148fe400078e0202 */
[----:B-1----:R-:W-:Y:S01]  /*00e0*/  IMAD R5, R5, UR5, R2 ;  /* 0x0000000505057c24 */ /* 0x002fe2000f8e0202 */
[----:B------:R-:W0:Y:S01]  /*00f0*/  LDCU.64 UR4, c[0x0][0x358] ;  /* 0x00006b00ff0477ac */ /* 0x000e220008000a00 */
[----:B------:R-:W-:Y:S01]  /*0100*/  IMAD R4, R4, 0x20, R3 ;  /* 0x0000002004047824 */ /* 0x000fe200078e0203 */
[----:B------:R-:W-:-:S04]  /*0110*/  VIMNMX R6, PT, PT, R0, R11, !PT ;  /* 0x0000000b00067248 */ /* 0x000fc80007fe0100 */
[----:B------:R-:W-:Y:S02]  /*0120*/  VIMNMX R7, PT, PT, R5, R4, !PT ;  /* 0x0000000405077248 */ /* 0x000fe40007fe0100 */
[----:B--2---:R-:W-:Y:S02]  /*0130*/  ISETP.GE.AND P0, PT, R6, UR6, PT ;  /* 0x0000000606007c0c */ /* 0x004fe4000bf06270 */
[----:B------:R-:W-:-:S11]  /*0140*/  ISETP.GE.AND P1, PT, R7, UR6, PT ;  /* 0x0000000607007c0c */ /* 0x000fd6000bf26270 */
[----:B------:R-:W1:Y:S08]  /*0150*/  @!P0 LDC R10, c[0x0][0x388] ;  /* 0x0000e200ff0a8b82 */ /* 0x000e700000000800 */
[----:B------:R-:W2:Y:S08]  /*0160*/  @!P1 LDC R13, c[0x0][0x388] ;  /* 0x0000e200ff0d9b82 */ /* 0x000eb00000000800 */
[----:B------:R-:W3:Y:S08]  /*0170*/  @!P0 LDC.64 R6, c[0x0][0x398] ;  /* 0x0000e600ff068b82 */ /* 0x000ef00000000a00 */
[----:B------:R-:W4:Y:S01]  /*0180*/  @!P1 LDC.64 R8, c[0x0][0x398] ;  /* 0x0000e600ff089b82 */ /* 0x000f220000000a00 */
[----:B-1----:R-:W-:-:S02]  /*0190*/  @!P0 IMAD R11, R11, R10, R0 ;  /* 0x0000000a0b0b8224 */ /* 0x002fc400078e0200 */
[----:B--2---:R-:W-:Y:S02]  /*01a0*/  @!P1 IMAD R13, R5, R13, R4 ;  /* 0x0000000d050d9224 */ /* 0x004fe400078e0204 */
[----:B---3--:R-:W-:-:S06]  /*01b0*/  @!P0 IMAD.WIDE R6, R11, 0x4, R6 ;  /* 0x000000040b068825 */ /* 0x008fcc00078e0206 */
[----:B0-----:R0:W2:Y:S01]  /*01c0*/  @!P0 LDG.E R6, desc[UR4][R6.64] ;  /* 0x0000000406068981 */ /* 0x0010a2000c1e1900 */
[----:B----4-:R-:W-:-:S06]  /*01d0*/  @!P1 IMAD.WIDE R8, R13, 0x4, R8 ;  /* 0x000000040d089825 */ /* 0x010fcc00078e0208 */
[----:B------:R1:W3:Y:S01]  /*01e0*/  @!P1 LDG.E R8, desc[UR4][R8.64] ;  /* 0x0000000408089981 */ /* 0x0002e2000c1e1900 */
[----:B------:R-:W4:Y:S01]  /*01f0*/  S2UR UR8, SR_CgaCtaId ;  /* 0x00000000000879c3 */ /* 0x000f220000008800 */
[----:B------:R-:W-:Y:S02]  /*0200*/  UMOV UR7, 0x400 ;  /* 0x0000040000077882 */ /* 0x000fe40000000000 */
[----:B------:R-:W-:Y:S01]  /*0210*/  @!P0 IMAD.U32 R4, RZ, RZ, UR7 ;  /* 0x00000007ff048e24 */ /* 0x000fe2000f8e00ff */
[----:B------:R-:W-:Y:S01]  /*0220*/  VIMNMX R13, PT, PT, R5, R0, !PT ;  /* 0x00000000050d7248 */ /* 0x000fe20007fe0100 */
[----:B----4-:R-:W-:-:S05]  /*0230*/  @!P0 IMAD.U32 R15, RZ, RZ, UR8 ;  /* 0x00000008ff0f8e24 */ /* 0x010fca000f8e00ff */
[----:B------:R-:W-:Y:S01]  /*0240*/  @!P0 LEA R11, R15, R4, 0x18 ;  /* 0x000000040f0b8211 */ /* 0x000fe200078ec0ff */
[----:B------:R-:W-:Y:S02]  /*0250*/  @P0 IMAD.U32 R4, RZ, RZ, UR7 ;  /* 0x00000007ff040e24 */ /* 0x000fe4000f8e00ff */
[----:B------:R-:W-:Y:S02]  /*0260*/  @P0 IMAD.U32 R15, RZ, RZ, UR8 ;  /* 0x00000008ff0f0e24 */ /* 0x000fe4000f8e00ff */
[----:B------:R-:W-:Y:S02]  /*0270*/  VIADD R12, R4, 0x1000 ;  /* 0x00001000040c7836 */ /* 0x000fe40000000000 */
[----:B------:R-:W-:Y:S01]  /*0280*/  @!P0 IMAD R10, R2, 0x80, R11 ;  /* 0x00000080020a8824 */ /* 0x000fe200078e020b */
[C---:B------:R-:W-:Y:S02]  /*0290*/  @P0 LEA R11, R15.reuse, R4, 0x18 ;  /* 0x000000040f0b0211 */ /* 0x040fe400078ec0ff */
[----:B0-----:R-:W-:-:S03]  /*02a0*/  LEA R7, R15, R12, 0x18 ;  /* 0x0000000c0f077211 */ /* 0x001fc600078ec0ff */
[C---:B------:R-:W-:Y:S02]  /*02b0*/  @P0 IMAD R12, R2.reuse, 0x80, R11 ;  /* 0x00000080020c0824 */ /* 0x040fe400078e020b */
[----:B------:R-:W-:Y:S01]  /*02c0*/  IMAD R2, R2, 0x80, R7 ;  /* 0x0000008002027824 */ /* 0x000fe200078e0207 */
[----:B------:R-:W-:Y:S01]  /*02d0*/  ISETP.GE.AND P2, PT, R13, UR6, PT ;  /* 0x000000060d007c0c */ /* 0x000fe2000bf46270 */
[C---:B------:R-:W-:Y:S02]  /*02e0*/  @!P0 IMAD R7, R3.reuse, 0x4, R10 ;  /* 0x0000000403078824 */ /* 0x040fe400078e020a */
[----:B------:R-:W-:Y:S02]  /*02f0*/  @P0 IMAD.MOV.U32 R4, RZ, RZ, 0x3fffffff ;  /* 0x3fffffffff040424 */ /* 0x000fe400078e00ff */
[C---:B------:R-:W-:Y:S02]  /*0300*/  @P0 IMAD R13, R3.reuse, 0x4, R12 ;  /* 0x00000004030d0824 */ /* 0x040fe400078e020c */
[----:B-1----:R-:W-:-:S02]  /*0310*/  IMAD R9, R3, 0x4, R2 ;  /* 0x0000000403097824 */ /* 0x002fc400078e0202 */
[----:B------:R-:W-:Y:S01]  /*0320*/  @P1 IMAD.MOV.U32 R10, RZ, RZ, 0x3fffffff ;  /* 0x3fffffffff0a1424 */ /* 0x000fe200078e00ff */
[----:B--2---:R0:W-:Y:S04]  /*0330*/  @!P0 STS [R7], R6 ;  /* 0x0000000607008388 */ /* 0x0041e80000000800 */
[----:B------:R0:W-:Y:S04]  /*0340*/  @P0 STS [R13], R4 ;  /* 0x000000040d000388 */ /* 0x0001e80000000800 */
[----:B---3--:R0:W-:Y:S04]  /*0350*/  @!P1 STS [R9], R8 ;  /* 0x0000000809009388 */ /* 0x0081e80000000800 */
[----:B------:R0:W-:Y:S01]  /*0360*/  @P1 STS [R9], R10 ;  /* 0x0000000a09001388 */ /* 0x0001e20000000800 */
[----:B------:R-:W-:Y:S06]  /*0370*/  BAR.SYNC.DEFER_BLOCKING 0x0 ;  /* 0x0000000000007b1d */ /* 0x000fec0000010000 */
[----:B------:R-:W-:Y:S05]  /*0380*/  @P2 EXIT ;  /* 0x000000000000294d */ /* 0x000fea0003800000 */
[----:B------:R-:W1:Y:S01]  /*0390*/  LDC.64 R28, c[0x0][0x398] ;  /* 0x0000e600ff1c7b82 */ /* 0x000e620000000a00 */
[----:B------:R-:W2:Y:S01]  /*03a0*/  LDCU UR6, c[0x0][0x388] ;  /* 0x00007100ff0677ac */ /* 0x000ea20008000800 */
[----:B0-----:R-:W-:Y:S01]  /*03b0*/  LDS.128 R12, [R2+0x10] ;  /* 0x00001000020c7984 */ /* 0x001fe20000000c00 */
[----:B--2---:R-:W-:-:S04]  /*03c0*/  IMAD R5, R5, UR6, R0 ;  /* 0x0000000605057c24 */ /* 0x004fc8000f8e0200 */
[----:B-1----:R-:W-:Y:S02]  /*03d0*/  IMAD.WIDE R28, R5, 0x4, R28 ;  /* 0x00000004051c7825 */ /* 0x002fe400078e021c */
[----:B------:R-:W-:Y:S04]  /*03e0*/  LDS.128 R4, [R2] ;  /* 0x0000000002047984 */ /* 0x000fe80000000c00 */
[----:B------:R-:W2:Y:S01]  /*03f0*/  LDG.E R9, desc[UR4][R28.64] ;  /* 0x000000041c097981 */ /* 0x000ea2000c1e1900 */
[----:B------:R-:W-:-:S05]  /*0400*/  IMAD R0, R3, 0x4, R11 ;  /* 0x0000000403007824 */ /* 0x000fca00078e020b */
[----:B------:R-:W2:Y:S04]  /*0410*/  LDS R3, [R0] ;  /* 0x0000000000037984 */ /* 0x000ea80000000800 */
[----:B------:R-:W0:Y:S04]  /*0420*/  LDS R19, [R0+0x80] ;  /* 0x0000800000137984 */ /* 0x000e280000000800 */
[----:B------:R-:W1:Y:S04]  /*0430*/  LDS R17, [R0+0x100] ;  /* 0x0001000000117984 */ /* 0x000e680000000800 */
[----:B------:R-:W3:Y:S04]  /*0440*/  LDS R16, [R0+0x180] ;  /* 0x0001800000107984 */ /* 0x000ee80000000800 */
[----:B------:R-:W4:Y:S04]  /*0450*/  LDS R27, [R0+0x200] ;  /* 0x00020000001b7984 */ /* 0x000f280000000800 */
[----:B------:R-:W5:Y:S04]  /*0460*/  LDS R22, [R0+0x280] ;  /* 0x0002800000167984 */ /* 0x000f680000000800 */
[----:B------:R-:W5:Y:S04]  /*0470*/  LDS R25, [R0+0x300] ;  /* 0x0003000000197984 */ /* 0x000f680000000800 */
[----:B------:R-:W5:Y:S04]  /*0480*/  LDS R24, [R0+0x380] ;  /* 0x0003800000187984 */ /* 0x000f680000000800 */
[----:B------:R-:W-:Y:S04]  /*0490*/  LDS R21, [R0+0x500] ;  /* 0x0005000000157984 */ /* 0x000fe80000000800 */
[----:B------:R-:W-:Y:S04]  /*04a0*/  LDS R20, [R0+0x580] ;  /* 0x0005800000147984 */ /* 0x000fe80000000800 */
[----:B------:R-:W-:Y:S04]  /*04b0*/  LDS R23, [R0+0x600] ;  /* 0x0006000000177984 */ /* 0x000fe80000000800 */
[----:B------:R-:W-:Y:S01]  /*04c0*/  LDS R26, [R0+0x980] ;  /* 0x00098000001a7984 */ /* 0x000fe20000000800 */
[----:B--2---:R-:W-:-:S03]  /*04d0*/  VIADDMNMX R18, R3, R4, R9, PT ;  /* 0x0000000403127246 */ /* 0x004fc60003800109 */
[----:B------:R-:W-:Y:S01]  /*04e0*/  LDS.128 R8, [R2+0x20] ;  /* 0x0000200002087984 */ /* 0x000fe20000000c00 */
[----:B0-----:R-:W-:-:S03]  /*04f0*/  VIADDMNMX R5, R19, R5, R18, PT ;  /* 0x0000000513057246 */ /* 0x001fc60003800112 */
[----:B------:R-:W0:Y:S01]  /*0500*/  LDS R3, [R0+0x400] ;  /* 0x0004000000037984 */ /* 0x000e220000000800 */
[----:B-1----:R-:W-:-:S03]  /*0510*/  VIADDMNMX R5, R17, R6, R5, PT ;  /* 0x0000000611057246 */ /* 0x002fc60003800105 */
[----:B------:R-:W1:Y:S01]  /*0520*/  LDS R4, [R0+0x480] ;  /* 0x0004800000047984 */ /* 0x000e620000000800 */
[----:B---3--:R-:W-:-:S03]  /*0530*/  VIADDMNMX R5, R16, R7, R5, PT ;  /* 0x0000000710057246 */ /* 0x008fc60003800105 */
[----:B------:R-:W2:Y:S01]  /*0540*/  LDS.128 R16, [R2+0x30] ;  /* 0x0000300002107984 */ /* 0x000ea20000000c00 */
[----:B----4-:R-:W-:-:S03]  /*0550*/  VIADDMNMX R5, R27, R12, R5, PT ;  /* 0x0000000c1b057246 */ /* 0x010fc60003800105 */
[----:B------:R-:W3:Y:S01]  /*0560*/  LDS R6, [R0+0x680] ;  /* 0x0006800000067984 */ /* 0x000ee20000000800 */
[----:B-----5:R-:W-:-:S03]  /*0570*/  VIADDMNMX R13, R22, R13, R5, PT ;  /* 0x0000000d160d7246 */ /* 0x020fc60003800105 */
[----:B------:R-:W4:Y:S01]  /*0580*/  LDS R5, [R0+0x700] ;  /* 0x0007000000057984 */ /* 0x000f220000000800 */
[----:B------:R-:W-:-:S03]  /*0590*/  VIADDMNMX R13, R25, R14, R13, PT ;  /* 0x0000000e190d7246 */ /* 0x000fc6000380010d */
[----:B------:R-:W5:Y:S01]  /*05a0*/  LDS R22, [R0+0x780] ;  /* 0x0007800000167984 */ /* 0x000f620000000800 */
[----:B------:R-:W-:-:S03]  /*05b0*/  VIADDMNMX R24, R24, R15, R13, PT ;  /* 0x0000000f18187246 */ /* 0x000fc6000380010d */
[----:B------:R-:W-:Y:S04]  /*05c0*/  LDS R7, [R0+0x800] ;  /* 0x0008000000077984 */ /* 0x000fe80000000800 */
[----:B------:R-:W5:Y:S01]  /*05d0*/  LDS.128 R12, [R2+0x40] ;  /* 0x00004000020c7984 */ /* 0x000f620000000c00 */
[----:B0-----:R-:W-:-:S03]  /*05e0*/  VIADDMNMX R3, R3, R8, R24, PT ;  /* 0x0000000803037246 */ /* 0x001fc60003800118 */
[----:B------:R-:W0:Y:S01]  /*05f0*/  LDS R24, [R0+0x880] ;  /* 0x0008800000187984 */ /* 0x000e220000000800 */
[----:B-1----:R-:W-:-:S03]  /*0600*/  VIADDMNMX R4, R4, R9, R3, PT ;  /* 0x0000000904047246 */ /* 0x002fc60003800103 */
[----:B------:R-:W1:Y:S01]  /*0610*/  LDS R3, [R0+0x900] ;  /* 0x0009000000037984 */ /* 0x000e620000000800 */
[----:B------:R-:W-:-:S03]  /*0620*/  VIADDMNMX R4, R21, R10, R4, PT ;  /* 0x0000000a15047246 */ /* 0x000fc60003800104 */
[----:B------:R-:W-:Y:S01]  /*0630*/  LDS R21, [R0+0xa00] ;  /* 0x000a000000157984 */ /* 0x000fe20000000800 */
[----:B------:R-:W-:-:S03]  /*0640*/  VIADDMNMX R4, R20, R11, R4, PT ;  /* 0x0000000b14047246 */ /* 0x000fc60003800104 */
[----:B------:R-:W1:Y:S01]  /*0650*/  LDS.128 R8, [R2+0x50] ;  /* 0x0000500002087984 */ /* 0x000e620000000c00 */
[----:B--2---:R-:W-:-:S03]  /*0660*/  VIADDMNMX R4, R23, R16, R4, PT ;  /* 0x0000001017047246 */ /* 0x004fc60003800104 */
[----:B------:R-:W2:Y:S01]  /*0670*/  LDS R16, [R0+0xa80] ;  /* 0x000a800000107984 */ /* 0x000ea20000000800 */
[----:B---3--:R-:W-:-:S03]  /*0680*/  VIADDMNMX R4, R6, R17, R4, PT ;  /* 0x0000001106047246 */ /* 0x008fc60003800104 */
[----:B------:R-:W3:Y:S01]  /*0690*/  LDS R17, [R0+0xb00] ;  /* 0x000b000000117984 */ /* 0x000ee20000000800 */
[----:B----4-:R-:W-:-:S03]  /*06a0*/  VIADDMNMX R4, R5, R18, R4, PT ;  /* 0x0000001205047246 */ /* 0x010fc60003800104 */
[----:B------:R-:W4:Y:S01]  /*06b0*/  LDS R18, [R0+0xb80] ;  /* 0x000b800000127984 */ /* 0x000f220000000800 */
[----:B-----5:R-:W-:-:S03]  /*06c0*/  VIADDMNMX R4, R22, R19, R4, PT ;  /* 0x0000001316047246 */ /* 0x020fc60003800104 */
[----:B------:R-:W-:Y:S01]  /*06d0*/  LDS R19, [R0+0xc00] ;  /* 0x000c000000137984 */ /* 0x000fe20000000800 */
[----:B------:R-:W-:-:S03]  /*06e0*/  VIADDMNMX R12, R7, R12, R4, PT ;  /* 0x0000000c070c7246 */ /* 0x000fc60003800104 */
[----:B------:R-:W5:Y:S04]  /*06f0*/  LDS.128 R4, [R2+0x60] ;  /* 0x0000600002047984 */ /* 0x000f680000000c00 */
[----:B------:R-:W5:Y:S01]  /*0700*/  LDS R20, [R0+0xc80] ;  /* 0x000c800000147984 */ /* 0x000f620000000800 */
[----:B0-----:R-:W-:-:S03]  /*0710*/  VIADDMNMX R12, R24, R13, R12, PT ;  /* 0x0000000d180c7246 */ /* 0x001fc6000380010c */
[----:B------:R-:W0:Y:S01]  /*0720*/  LDS R23, [R0+0xd00] ;  /* 0x000d000000177984 */ /* 0x000e220000000800 */
[----:B-1----:R-:W-:-:S03]  /*0730*/  VIADDMNMX R3, R3, R14, R12, PT ;  /* 0x0000000e03037246 */ /* 0x002fc6000380010c */
[----:B------:R-:W1:Y:S01]  /*0740*/  LDS R22, [R0+0xd80] ;  /* 0x000d800000167984 */ /* 0x000e620000000800 */
[----:B------:R-:W-:-:S03]  /*0750*/  VIADDMNMX R26, R26, R15, R3, PT ;  /* 0x0000000f1a1a7246 */ /* 0x000fc60003800103 */
[----:B------:R-:W-:Y:S01]  /*0760*/  LDS R24, [R0+0xe80] ;  /* 0x000e800000187984 */ /* 0x000fe20000000800 */
[----:B------:R-:W-:-:S03]  /*0770*/  VIADDMNMX R8, R21, R8, R26, PT ;  /* 0x0000000815087246 */ /* 0x000fc6000380011a */
[----:B------:R-:W-:Y:S01]  /*0780*/  LDS.128 R12, [R2+0x70] ;  /* 0x00007000020c7984 */ /* 0x000fe20000000c00 */
[----:B--2---:R-:W-:-:S03]  /*0790*/  VIADDMNMX R9, R16, R9, R8, PT ;  /* 0x0000000910097246 */ /* 0x004fc60003800108 */
[----:B------:R-:W2:Y:S01]  /*07a0*/  LDS R3, [R0+0xe00] ;  /* 0x000e000000037984 */ /* 0x000ea20000000800 */
[----:B---3--:R-:W-:-:S03]  /*07b0*/  VIADDMNMX R9, R17, R10, R9, PT ;  /* 0x0000000a11097246 */ /* 0x008fc60003800109 */
[----:B------:R-:W3:Y:S01]  /*07c0*/  LDS R21, [R0+0xf00] ;  /* 0x000f000000157984 */ /* 0x000ee20000000800 */
[----:B----4-:R-:W-:-:S03]  /*07d0*/  VIADDMNMX R9, R18, R11, R9, PT ;  /* 0x0000000b12097246 */ /* 0x010fc60003800109 */
[----:B------:R-:W4:Y:S01]  /*07e0*/  LDS R8, [R0+0xf80] ;  /* 0x000f800000087984 */ /* 0x000f220000000800 */
[----:B-----5:R-:W-:-:S04]  /*07f0*/  VIADDMNMX R4, R19, R4, R9, PT ;  /* 0x0000000413047246 */ /* 0x020fc80003800109 */
[----:B------:R-:W-:-:S04]  /*0800*/  VIADDMNMX R4, R20, R5, R4, PT ;  /* 0x0000000514047246 */ /* 0x000fc80003800104 */
[----:B0-----:R-:W-:-:S04]  /*0810*/  VIADDMNMX R4, R23, R6, R4, PT ;  /* 0x0000000617047246 */ /* 0x001fc80003800104 */
[----:B-1----:R-:W-:-:S04]  /*0820*/  VIADDMNMX R4, R22, R7, R4, PT ;  /* 0x0000000716047246 */ /* 0x002fc80003800104 */
[----:B--2---:R-:W-:-:S04]  /*0830*/  VIADDMNMX R3, R3, R12, R4, PT ;  /* 0x0000000c03037246 */ /* 0x004fc80003800104 */
[----:B------:R-:W-:-:S04]  /*0840*/  VIADDMNMX R3, R24, R13, R3, PT ;  /* 0x0000000d18037246 */ /* 0x000fc80003800103 */
[----:B---3--:R-:W-:-:S04]  /*0850*/  VIADDMNMX R3, R21, R14, R3, PT ;  /* 0x0000000e15037246 */ /* 0x008fc80003800103 */
[----:B----4-:R-:W-:-:S05]  /*0860*/  VIADDMNMX R3, R8, R15, R3, PT ;  /* 0x0000000f08037246 */ /* 0x010fca0003800103 */
[----:B------:R-:W-:Y:S01]  /*0870*/  STG.E desc[UR4][R28.64], R3 ;  /* 0x000000031c007986 */ /* 0x000fe2000c101904 */
[----:B------:R-:W-:Y:S05]  /*0880*/  EXIT ;  /* 0x000000000000794d */ /* 0x000fea0003800000 */
.L_x_0:
[----:B------:R-:W-:-:S00]  /*0890*/  BRA `(.L_x_0) ;  /* 0xfffffffc00fc7947 */ /* 0x000fc0000383ffff */
[----:B------:R-:W-:-:S00]  /*08a0*/  NOP ;  /* 0x0000000000007918 */ /* 0x000fc00000000000 */
        /* <DEDUP_REMOVED lines=13> */
.L_x_5:


//--------------------- .text._Z6phase2imiPi      --------------------------
	.section	.text._Z6phase2imiPi,"ax",@progbits
	.align	128
.text._Z6phase2imiPi:
        .type           _Z6phase2imiPi,@function
        .size           _Z6phase2imiPi,(.L_x_6 - _Z6phase2imiPi)
        .other          _Z6phase2imiPi,@"STO_CUDA_ENTRY STV_DEFAULT"
_Z6phase2imiPi:
[----:B------:R-:W-:Y:S01]  /*0000*/  LDC R1, c[0x0][0x37c] ;  /* 0x0000df00ff017b82 */ /* 0x000fe20000000800 */
[----:B------:R-:W0:Y:S07]  /*0010*/  S2R R4, SR_CTAID.X ;  /* 0x0000000000047919 */ /* 0x000e2e0000002500 */
[----:B------:R-:W0:Y:S02]  /*0020*/  LDC R2, c[0x0][0x380] ;  /* 0x0000e000ff027b82 */ /* 0x000e240000000800 */
[----:B0-----:R-:W-:-:S13]  /*0030*/  ISETP.NE.AND P0, PT, R4, R2, PT ;  /* 0x000000020400720c */ /* 0x001fda0003f05270 */
[----:B------:R-:W-:Y:S05]  /*0040*/  @!P0 EXIT ;  /* 0x000000000000894d */ /* 0x000fea0003800000 */
[----:B------:R-:W0:Y:S01]  /*0050*/  S2R R9, SR_TID.Y ;  /* 0x0000000000097919 */ /* 0x000e220000002200 */
[----:B------:R-:W1:Y:S01]  /*0060*/  S2UR UR7, SR_CTAID.Y ;  /* 0x00000000000779c3 */ /* 0x000e620000002600 */
[----:B------:R-:W2:Y:S01]  /*0070*/  LDCU UR4, c[0x0][0x390] ;  /* 0x00007200ff0477ac */ /* 0x000ea20008000800 */
[----:B------:R-:W-:Y:S01]  /*0080*/  IMAD.MOV.U32 R11, RZ, RZ, 0x3fffffff ;  /* 0x3fffffffff0b7424 */ /* 0x000fe200078e00ff */
[----:B------:R-:W3:Y:S01]  /*0090*/  S2R R13, SR_TID.X ;  /* 0x00000000000d7919 */ /* 0x000ee20000002100 */
[----:B------:R-:W4:Y:S01]  /*00a0*/  LDCU UR5, c[0x0][0x388] ;  /* 0x00007100ff0577ac */ /* 0x000f220008000800 */
[----:B------:R-:W5:Y:S01]  /*00b0*/  LDCU.64 UR8, c[0x0][0x358] ;  /* 0x00006b00ff0877ac */ /* 0x000f620008000a00 */
[----:B-1----:R-:W-:Y:S01]  /*00c0*/  ISETP.NE.AND P1, PT, RZ, UR7, PT ;  /* 0x00000007ff007c0c */ /* 0x002fe2000bf25270 */
[C---:B0-----:R-:W-:Y:S02]  /*00d0*/  IMAD R0, R2.reuse, 0x20, R9 ;  /* 0x0000002002007824 */ /* 0x041fe400078e0209 */
[----:B---3--:R-:W-:-:S05]  /*00e0*/  IMAD R5, R2, 0x20, R13 ;  /* 0x0000002002057824 */ /* 0x008fca00078e020d */
[----:B------:R-:W-:-:S04]  /*00f0*/  VIMNMX R2, PT, PT, R0, R5, !PT ;  /* 0x0000000500027248 */ /* 0x000fc80007fe0100 */
[----:B--2---:R-:W-:Y:S02]  /*0100*/  ISETP.GE.AND P0, PT, R2, UR4, PT ;  /* 0x0000000402007c0c */ /* 0x004fe4000bf06270 */
[----:B------:R-:W0:Y:S11]  /*0110*/  LDC.64 R2, c[0x0][0x398] ;  /* 0x0000e600ff027b82 */ /* 0x000e360000000a00 */
[----:B----4-:R-:W-:-:S02]  /*0120*/  @!P0 IMAD R7, R0, UR5, R5 ;  /* 0x0000000500078c24 */ /* 0x010fc4000f8e0205 */
[C---:B------:R-:W-:Y:S02]  /*0130*/  @P1 IMAD R0, R4.reuse, 0x20, R9 ;  /* 0x0000002004001824 */ /* 0x040fe400078e0209 */
[----:B------:R-:W-:-:S05]  /*0140*/  @!P1 IMAD R5, R4, 0x20, R13 ;  /* 0x0000002004059824 */ /* 0x000fca00078e020d */
[C---:B------:R-:W-:Y:S01]  /*0150*/  VIMNMX R4, PT, PT, R0.reuse, R5, !PT ;  /* 0x0000000500047248 */ /* 0x040fe20007fe0100 */
[----:B------:R-:W-:-:S03]  /*0160*/  IMAD R5, R0, UR5, R5 ;  /* 0x0000000500057c24 */ /* 0x000fc6000f8e0205 */
[----:B------:R-:W-:Y:S01]  /*0170*/  ISETP.GE.AND P1, PT, R4, UR4, PT ;  /* 0x0000000404007c0c */ /* 0x000fe2000bf26270 */
[----:B0-----:R-:W-:-:S04]  /*0180*/  @!P0 IMAD.WIDE R6, R7, 0x4, R2 ;  /* 0x0000000407068825 */ /* 0x001fc800078e0202 */
[----:B------:R-:W-:Y:S02]  /*0190*/  IMAD.WIDE R2, R5, 0x4, R2 ;  /* 0x0000000405027825 */ /* 0x000fe400078e0202 */
[----:B-----5:R-:W2:Y:S06]  /*01a0*/  @!P0 LDG.E R6, desc[UR8][R6.64] ;  /* 0x0000000806068981 */ /* 0x020eac000c1e1900 */
[----:B------:R-:W3:Y:S01]  /*01b0*/  @!P1 LDG.E R11, desc[UR8][R2.64] ;  /* 0x00000008020b9981 */ /* 0x000ee2000c1e1900 */
[----:B------:R-:W0:Y:S01]  /*01c0*/  S2UR UR6, SR_CgaCtaId ;  /* 0x00000000000679c3 */ /* 0x000e220000008800 */
[----:B------:R-:W-:Y:S01]  /*01d0*/  UMOV UR4, 0x400 ;  /* 0x0000040000047882 */ /* 0x000fe20000000000 */
[----:B------:R-:W-:Y:S01]  /*01e0*/  @P0 IMAD.MOV.U32 R8, RZ, RZ, 0x3fffffff ;  /* 0x3fffffffff080424 */ /* 0x000fe200078e00ff */
[----:B------:R-:W-:-:S02]  /*01f0*/  UIADD3 UR5, UPT, UPT, UR4, 0x1000, URZ ;  /* 0x0000100004057890 */ /* 0x000fc4000fffe0ff */
[----:B0-----:R-:W-:Y:S02]  /*0200*/  ULEA UR4, UR6, UR4, 0x18 ;  /* 0x0000000406047291 */ /* 0x001fe4000f8ec0ff */
[----:B------:R-:W-:-:S04]  /*0210*/  ULEA UR5, UR6, UR5, 0x18 ;  /* 0x0000000506057291 */ /* 0x000fc8000f8ec0ff */
[C---:B------:R-:W-:Y:S02]  /*0220*/  LEA R4, R9.reuse, UR4, 0x7 ;  /* 0x0000000409047c11 */ /* 0x040fe4000f8e38ff */
[----:B------:R-:W-:-:S03]  /*0230*/  LEA R5, R9, UR5, 0x7 ;  /* 0x0000000509057c11 */ /* 0x000fc6000f8e38ff */
[C---:B------:R-:W-:Y:S02]  /*0240*/  IMAD R9, R13.reuse, 0x4, R4 ;  /* 0x000000040d097824 */ /* 0x040fe400078e0204 */
[----:B------:R-:W-:-:S03]  /*0250*/  IMAD R0, R13, 0x4, R5 ;  /* 0x000000040d007824 */ /* 0x000fc600078e0205 */
[----:B--2---:R0:W-:Y:S04]  /*0260*/  @!P0 STS [R9], R6 ;  /* 0x0000000609008388 */ /* 0x0041e80000000800 */
[----:B------:R0:W-:Y:S04]  /*0270*/  @P0 STS [R9], R8 ;  /* 0x0000000809000388 */ /* 0x0001e80000000800 */
[----:B---3--:R0:W-:Y:S01]  /*0280*/  STS [R0], R11 ;  /* 0x0000000b00007388 */ /* 0x0081e20000000800 */
[----:B------:R-:W-:Y:S06]  /*0290*/  BAR.SYNC.DEFER_BLOCKING 0x0 ;  /* 0x0000000000007b1d */ /* 0x000fec0000010000 */
[----:B------:R-:W-:Y:S05]  /*02a0*/  @P1 EXIT ;  /* 0x000000000000194d */ /* 0x000fea0003800000 */
[----:B------:R-:W-:-:S09]  /*02b0*/  UISETP.NE.AND UP0, UPT, UR7, URZ, UPT ;  /* 0x000000ff0700728c */ /* 0x000fd2000bf05270 */
[----:B------:R-:W-:Y:S05]  /*02c0*/  BRA.U UP0, `(.L_x_1) ;  /* 0x0000000900047547 */ /* 0x000fea000b800000 */
[----:B------:R-:W-:Y:S01]  /*02d0*/  LEA R5, R13, UR5, 0x2 ;  /* 0x000000050d057c11 */ /* 0x000fe2000f8e10ff */
[----:B0-----:R-:W-:Y:S04]  /*02e0*/  LDS R6, [R4] ;  /* 0x0000000004067984 */ /* 0x001fe80000000800 */
[----:B------:R-:W0:Y:S02]  /*02f0*/  LDS R7, [R5] ;  /* 0x0000000005077984 */ /* 0x000e240000000800 */
[----:B0-----:R-:W-:-:S05]  /*0300*/  VIADDMNMX R7, R7, R6, R11, PT ;  /* 0x0000000607077246 */ /* 0x001fca000380010b */
[----:B------:R-:W-:Y:S04]  /*0310*/  STS [R0], R7 ;  /* 0x0000000700007388 */ /* 0x000fe80000000800 */
[----:B------:R-:W-:Y:S04]  /*0320*/  LDS R6, [R4+0x4] ;  /* 0x0000040004067984 */ /* 0x000fe80000000800 */
[----:B------:R-:W0:Y:S02]  /*0330*/  LDS R8, [R5+0x80] ;  /* 0x0000800005087984 */ /* 0x000e240000000800 */
        /* <DEDUP_REMOVED lines=120> */
[----:B0-----:R-:W-:Y:S01]  /*0ac0*/  VIADDMNMX R9, R8, R6, R7, PT ;  /* 0x0000000608097246 */ /* 0x001fe20003800107 */
[----:B------:R-:W-:Y:S06]  /*0ad0*/  BRA `(.L_x_2) ;  /* 0x0000000800007947 */ /* 0x000fec0003800000 */
.L_x_1:
        /* <DEDUP_REMOVED lines=127> */
[----:B0-----:R-:W-:-:S07]  /*12d0*/  VIADDMNMX R9, R8, R6, R7, PT ;  /* 0x0000000608097246 */ /* 0x001fce0003800107 */
.L_x_2:
[----:B------:R-:W-:Y:S04]  /*12e0*/  STG.E desc[UR8][R2.64], R9 ;  /* 0x0000000902007986 */ /* 0x000fe8000c101908 */
[----:B------:R-:W-:Y:S01]  /*12f0*/  STS [R0], R9 ;  /* 0x0000000900007388 */ /* 0x000fe20000000800 */
[----:B------:R-:W-:Y:S05]  /*1300*/  EXIT ;  /* 0x000000000000794d */ /* 0x000fea0003800000 */
.L_x_3:
        /* <DEDUP_REMOVED lines=15> */
.L_x_6:


//--------------------- .text._Z6phase1imiPi      --------------------------
	.section	.text._Z6phase1imiPi,"ax",@progbits
	.align	128
.text._Z6phase1imiPi:
        .type           _Z6phase1imiPi,@function
        .size           _Z6phase1imiPi,(.L_x_7 - _Z6phase1imiPi)
        .other          _Z6phase1imiPi,@"STO_CUDA_ENTRY STV_DEFAULT"
_Z6phase1imiPi:
[----:B------:R-:W-:Y:S01]  /*0000*/  LDC R1, c[0x0][0x37c] ;  /* 0x0000df00ff017b82 */ /* 0x000fe20000000800 */
[----:B------:R-:W0:Y:S07]  /*0010*/  S2R R4, SR_TID.Y ;  /* 0x0000000000047919 */ /* 0x000e2e0000002200 */
[----:B------:R-:W0:Y:S01]  /*0020*/  LDC R5, c[0x0][0x380] ;  /* 0x0000e000ff057b82 */ /* 0x000e220000000800 */
[----:B------:R-:W1:Y:S01]  /*0030*/  LDCU UR5, c[0x0][0x390] ;  /* 0x00007200ff0577ac */ /* 0x000e620008000800 */
[----:B------:R-:W2:Y:S01]  /*0040*/  S2R R7, SR_TID.X ;  /* 0x0000000000077919 */ /* 0x000ea20000002100 */
[----:B------:R-:W3:Y:S05]  /*0050*/  LDCU UR4, c[0x0][0x388] ;  /* 0x00007100ff0477ac */ /* 0x000eea0008000800 */
[----:B------:R-:W4:Y:S01]  /*0060*/  LDC.64 R2, c[0x0][0x398] ;  /* 0x0000e600ff027b82 */ /* 0x000f220000000a00 */
[----:B------:R-:W5:Y:S01]  /*0070*/  LDCU.64 UR6, c[0x0][0x358] ;  /* 0x00006b00ff0677ac */ /* 0x000f620008000a00 */
[----:B0-----:R-:W-:-:S02]  /*0080*/  IMAD R0, R5, 0x20, R4 ;  /* 0x0000002005007824 */ /* 0x001fc400078e0204 */
[----:B--2---:R-:W-:-:S05]  /*0090*/  IMAD R5, R5, 0x20, R7 ;  /* 0x0000002005057824 */ /* 0x004fca00078e0207 */
[C---:B------:R-:W-:Y:S01]  /*00a0*/  VIMNMX R6, PT, PT, R0.reuse, R5, !PT ;  /* 0x0000000500067248 */ /* 0x040fe20007fe0100 */
[----:B---3--:R-:W-:-:S03]  /*00b0*/  IMAD R5, R0, UR4, R5 ;  /* 0x0000000400057c24 */ /* 0x008fc6000f8e0205 */
[----:B-1----:R-:W-:Y:S01]  /*00c0*/  ISETP.GE.AND P0, PT, R6, UR5, PT ;  /* 0x0000000506007c0c */ /* 0x002fe2000bf06270 */
[----:B----4-:R-:W-:-:S12]  /*00d0*/  IMAD.WIDE R2, R5, 0x4, R2 ;  /* 0x0000000405027825 */ /* 0x010fd800078e0202 */
[----:B-----5:R-:W2:Y:S01]  /*00e0*/  @!P0 LDG.E R5, desc[UR6][R2.64] ;  /* 0x0000000602058981 */ /* 0x020ea2000c1e1900 */
[----:B------:R-:W0:Y:S01]  /*00f0*/  S2UR UR5, SR_CgaCtaId ;  /* 0x00000000000579c3 */ /* 0x000e220000008800 */
[----:B------:R-:W-:Y:S01]  /*0100*/  UMOV UR4, 0x400 ;  /* 0x0000040000047882 */ /* 0x000fe20000000000 */
[----:B------:R-:W-:Y:S01]  /*0110*/  @P0 IMAD.MOV.U32 R9, RZ, RZ, 0x3fffffff ;  /* 0x3fffffffff090424 */ /* 0x000fe200078e00ff */
[----:B0-----:R-:W-:-:S06]  /*0120*/  ULEA UR4, UR5, UR4, 0x18 ;  /* 0x0000000405047291 */ /* 0x001fcc000f8ec0ff */
[----:B------:R-:W-:-:S05]  /*0130*/  LEA R4, R4, UR4, 0x7 ;  /* 0x0000000404047c11 */ /* 0x000fca000f8e38ff */
[----:B------:R-:W-:-:S05]  /*0140*/  IMAD R0, R7, 0x4, R4 ;  /* 0x0000000407007824 */ /* 0x000fca00078e0204 */
[----:B--2---:R0:W-:Y:S04]  /*0150*/  @!P0 STS [R0], R5 ;  /* 0x0000000500008388 */ /* 0x0041e80000000800 */
[----:B------:R0:W-:Y:S01]  /*0160*/  @P0 STS [R0], R9 ;  /* 0x0000000900000388 */ /* 0x0001e20000000800 */
[----:B------:R-:W-:Y:S06]  /*0170*/  BAR.SYNC.DEFER_BLOCKING 0x0 ;  /* 0x0000000000007b1d */ /* 0x000fec0000010000 */
[----:B------:R-:W-:Y:S05]  /*0180*/  @P0 EXIT ;  /* 0x000000000000094d */ /* 0x000fea0003800000 */
[----:B0-----:R-:W-:Y:S01]  /*0190*/  LEA R5, R7, UR4, 0x2 ;  /* 0x0000000407057c11 */ /* 0x001fe2000f8e10ff */
[----:B------:R-:W-:Y:S04]  /*01a0*/  LDS R6, [R4] ;  /* 0x0000000004067984 */ /* 0x000fe80000000800 */
[----:B------:R-:W0:Y:S04]  /*01b0*/  LDS R7, [R5] ;  /* 0x0000000005077984 */ /* 0x000e280000000800 */
[----:B------:R-:W1:Y:S01]  /*01c0*/  LDS R8, [R0] ;  /* 0x0000000000087984 */ /* 0x000e620000000800 */
[----:B0-----:R-:W-:-:S05]  /*01d0*/  IMAD.IADD R7, R6, 0x1, R7 ;  /* 0x0000000106077824 */ /* 0x001fca00078e0207 */
[----:B-1----:R-:W-:-:S13]  /*01e0*/  ISETP.GE.AND P0, PT, R7, R8, PT ;  /* 0x000000080700720c */ /* 0x002fda0003f06270 */
[----:B------:R-:W-:Y:S01]  /*01f0*/  @!P0 STS [R0], R7 ;  /* 0x0000000700008388 */ /* 0x000fe20000000800 */
[----:B------:R-:W-:Y:S06]  /*0200*/  BAR.SYNC.DEFER_BLOCKING 0x0 ;  /* 0x0000000000007b1d */ /* 0x000fec0000010000 */
[----:B------:R-:W-:Y:S04]  /*0210*/  LDS R6, [R4+0x4] ;  /* 0x0000040004067984 */ /* 0x000fe80000000800 */
[----:B------:R-:W0:Y:S04]  /*0220*/  LDS R9, [R5+0x80] ;  /* 0x0000800005097984 */ /* 0x000e280000000800 */
        /* <DEDUP_REMOVED lines=92> */
[----:B0-----:R-:W-:-:S04]  /*07f0*/  IADD3 R11, PT, PT, R6, R11, RZ ;  /* 0x0000000b060b7210 */ /* 0x001fc80007ffe0ff */
        /* <DEDUP_REMOVED lines=122> */
[----:B------:R-:W0:Y:S04]  /*0fa0*/  LDS R11, [R0] ;  /* 0x00000000000b7984 */ /* 0x000e280000000800 */
[----:B0-----:R-:W-:Y:S01]  /*0fb0*/  STG.E desc[UR6][R2.64], R11 ;  /* 0x0000000b02007986 */ /* 0x001fe2000c101906 */
[----:B------:R-:W-:Y:S05]  /*0fc0*/  EXIT ;  /* 0x000000000000794d */ /* 0x000fea0003800000 */
.L_x_4:
        /* <DEDUP_REMOVED lines=11> */
.L_x_7:


//--------------------- .nv.shared._Z6phase3imiPi --------------------------
	.section	.nv.shared._Z6phase3imiPi,"aw",@nobits
	.sectionflags	@""
	.align	4
.nv.shared._Z6phase3imiPi:
	.zero		9216


//--------------------- .nv.shared.reserved.0     --------------------------
	.section	.nv.shared.reserved.0,"aw",@nobits
	.weak		__nv_reservedSMEM_offset_0_alias
	.size		__nv_reservedSMEM_offset_0_alias, 0, 64
	.other		__nv_reservedSMEM_offset_0_alias,@"STO_CUDA_RESERVED_SHARED STV_DEFAULT"
__nv_reservedSMEM_offset_0_alias:
	.zero		0
	.zero		64


//--------------------- .nv.shared._Z6phase2imiPi --------------------------
	.section	.nv.shared._Z6phase2imiPi,"aw",@nobits
	.sectionflags	@""
	.align	4
.nv.shared._Z6phase2imiPi:
	.zero		9216


//--------------------- .nv.shared._Z6phase1imiPi --------------------------
	.section	.nv.shared._Z6phase1imiPi,"aw",@nobits
	.sectionflags	@""
	.align	4
.nv.shared._Z6phase1imiPi:
	.zero		5120


//--------------------- .nv.constant0._Z6phase3imiPi --------------------------
	.section	.nv.constant0._Z6phase3imiPi,"a",@progbits
	.sectionflags	@""
	.align	4
.nv.constant0._Z6phase3imiPi:
	.zero		928


//--------------------- .nv.constant0._Z6phase2imiPi --------------------------
	.section	.nv.constant0._Z6phase2imiPi,"a",@progbits
	.sectionflags	@""
	.align	4
.nv.constant0._Z6phase2imiPi:
	.zero		928


//--------------------- .nv.constant0._Z6phase1imiPi --------------------------
	.section	.nv.constant0._Z6phase1imiPi,"a",@progbits
	.sectionflags	@""
	.align	4
.nv.constant0._Z6phase1imiPi:
	.zero		928


//--------------------- SYMBOLS --------------------------

	.type		.nv.reservedSmem.offset0,@object
	.size		.nv.reservedSmem.offset0,0x4
	.type		.nv.reservedSmem.cap,@object
	.size		.nv.reservedSmem.cap,0x4
